	.target	sm_100a

	.elftype	@"ET_EXEC"


//--------------------- .note.nv.tkinfo           --------------------------
	.section	.note.nv.tkinfo,"",@"SHT_NOTE"
	.sectionflags	@"SHF_NOTE_NV_TKINFO"
	.tkinfo
        /*0018*/ 	.word	0x00000002
        /*0030*/ 	.string	""
        /*0030*/ 	.string	"ptxas"
        /*0030*/ 	.string	"Cuda compilation tools, release 13.0, V13.0.88"
        /*0030*/ 	.string	"Build cuda_13.0.r13.0/compiler.36424714_0"
        /*0030*/ 	.string	"-arch sm_100a -m 64 "



//--------------------- .note.nv.cuinfo           --------------------------
	.section	.note.nv.cuinfo,"",@"SHT_NOTE"
	.sectionflags	@"SHF_NOTE_NV_CUINFO"
        /*0018*/ 	.short	0x0002
        /*001a*/ 	.short	0x0064
        /*001c*/ 	.short	0x0082
	.zero		2


//--------------------- .nv.info                  --------------------------
	.section	.nv.info,"",@"SHT_CUDA_INFO"
	.align	4


	//----- nvinfo : EIATTR_REGCOUNT
	.align		4
        /*0000*/ 	.byte	0x04, 0x2f
        /*0002*/ 	.short	(.L_20 - .L_19)
	.align		4
.L_19:
        /*0004*/ 	.word	index@(_ZN7cutlass13device_kernelINS_4gemm6kernel13GemmUniversalIN4cute5tupleIJiiiiEEENS1_10collective13CollectiveMmaINS1_35MainloopSm100TmaUmmaWarpSpecializedILi3ELi2ELi2ENS5_IJNS4_1CILi1EEENSA_ILi8EEESB_EEEEENS5_IJNSA_ILi128EEENSA_ILi256EEESF_EEENS_12float_e5m2_tENS5_IJlSB_lEEESI_SJ_NS4_8TiledMMAINS4_8MMA_AtomIJNS4_10MMA_TraitsINS4_19SM100_MMA_F8F6F4_SSEJSI_SI_fSF_SG_NS4_17integral_constantINS4_4UMMA5MajorELSQ_0EEESR_NSO_INSP_7ScaleInELSS_0EEEST_EEEEEENS4_6LayoutINS5_IJSB_SB_SB_EEENS5_IJNSA_ILi0EEESY_SY_EEEEENS5_IJNS4_10UnderscoreES11_S11_EEEEENS4_23SM90_TMA_LOAD_MULTICASTENS4_14ComposedLayoutINS4_7SwizzleILi3ELi4ELi3EEENS4_18smem_ptr_flag_bitsILi8EEENSW_INS5_IJSC_SF_EEENS5_IJSF_SB_EEEEEEEvNS4_8identityENS4_13SM90_TMA_LOADES1D_vS1E_EENS_8epilogue10collective18CollectiveEpilogueINS1H_23Sm100TmaWarpSpecializedILi4ELi2ELi64ELb0ELb0EEEJSH_NS5_IJNSW_ISF_SB_EENSW_INSA_ILi64EEESB_EEEEESI_SJ_SI_SJ_NS1H_6fusion15FusionCallbacksIS1L_NS1Q_17LinearCombinationISI_fSI_fLNS_15FloatRoundStyleE2EEESH_S1P_JEEENS4_5SM1004TMEM4LOAD26SM100_TMEM_LOAD_32dp32b64xES1F_NS15_INS16_ILi2ELi4ELi3EEES19_NSW_INS5_IJSC_S1N_EEENS5_IJS1N_SB_EEEEEEENS4_39AutoVectorizingCopyWithAssumedAlignmentILi128EEENS4_14SM90_TMA_STOREES24_S26_S26_EEEvvEEEEvNT_6ParamsE)
        /*0008*/ 	.word	0x000000ce


	//----- nvinfo : EIATTR_FRAME_SIZE
	.align		4
.L_20:
        /*000c*/ 	.byte	0x04, 0x11
        /*000e*/ 	.short	(.L_22 - .L_21)
	.align		4
.L_21:
        /*0010*/ 	.word	index@($__internal_2_$__cuda_sm10x_tcgen05_guardrail_trap_unallocated_columns_being_dealloced)
        /*0014*/ 	.word	0x00000000


	//----- nvinfo : EIATTR_FRAME_SIZE
	.align		4
.L_22:
        /*0018*/ 	.byte	0x04, 0x11
        /*001a*/ 	.short	(.L_24 - .L_23)
	.align		4
.L_23:
        /*001c*/ 	.word	index@($__internal_1_$__cuda_sm10x_tcgen05_guardrail_trap_phase_invalid_during_alloc)
        /*0020*/ 	.word	0x00000000


	//----- nvinfo : EIATTR_FRAME_SIZE
	.align		4
.L_24:
        /*0024*/ 	.byte	0x04, 0x11
        /*0026*/ 	.short	(.L_26 - .L_25)
	.align		4
.L_25:
        /*0028*/ 	.word	index@($__internal_0_$__cuda_sm10x_tcgen05_guardrail_trap_col_being_dealloced_not_returned_by_alloc)
        /*002c*/ 	.word	0x00000000


	//----- nvinfo : EIATTR_FRAME_SIZE
	.align		4
.L_26:
        /*0030*/ 	.byte	0x04, 0x11
        /*0032*/ 	.short	(.L_28 - .L_27)
	.align		4
.L_27:
        /*0034*/ 	.word	index@(_ZN7cutlass13device_kernelINS_4gemm6kernel13GemmUniversalIN4cute5tupleIJiiiiEEENS1_10collective13CollectiveMmaINS1_35MainloopSm100TmaUmmaWarpSpecializedILi3ELi2ELi2ENS5_IJNS4_1CILi1EEENSA_ILi8EEESB_EEEEENS5_IJNSA_ILi128EEENSA_ILi256EEESF_EEENS_12float_e5m2_tENS5_IJlSB_lEEESI_SJ_NS4_8TiledMMAINS4_8MMA_AtomIJNS4_10MMA_TraitsINS4_19SM100_MMA_F8F6F4_SSEJSI_SI_fSF_SG_NS4_17integral_constantINS4_4UMMA5MajorELSQ_0EEESR_NSO_INSP_7ScaleInELSS_0EEEST_EEEEEENS4_6LayoutINS5_IJSB_SB_SB_EEENS5_IJNSA_ILi0EEESY_SY_EEEEENS5_IJNS4_10UnderscoreES11_S11_EEEEENS4_23SM90_TMA_LOAD_MULTICASTENS4_14ComposedLayoutINS4_7SwizzleILi3ELi4ELi3EEENS4_18smem_ptr_flag_bitsILi8EEENSW_INS5_IJSC_SF_EEENS5_IJSF_SB_EEEEEEEvNS4_8identityENS4_13SM90_TMA_LOADES1D_vS1E_EENS_8epilogue10collective18CollectiveEpilogueINS1H_23Sm100TmaWarpSpecializedILi4ELi2ELi64ELb0ELb0EEEJSH_NS5_IJNSW_ISF_SB_EENSW_INSA_ILi64EEESB_EEEEESI_SJ_SI_SJ_NS1H_6fusion15FusionCallbacksIS1L_NS1Q_17LinearCombinationISI_fSI_fLNS_15FloatRoundStyleE2EEESH_S1P_JEEENS4_5SM1004TMEM4LOAD26SM100_TMEM_LOAD_32dp32b64xES1F_NS15_INS16_ILi2ELi4ELi3EEES19_NSW_INS5_IJSC_S1N_EEENS5_IJS1N_SB_EEEEEEENS4_39AutoVectorizingCopyWithAssumedAlignmentILi128EEENS4_14SM90_TMA_STOREES24_S26_S26_EEEvvEEEEvNT_6ParamsE)
        /*0038*/ 	.word	0x00000000


	//----- nvinfo : EIATTR_MIN_STACK_SIZE
	.align		4
.L_28:
        /*003c*/ 	.byte	0x04, 0x12
        /*003e*/ 	.short	(.L_30 - .L_29)
	.align		4
.L_29:
        /*0040*/ 	.word	index@(_ZN7cutlass13device_kernelINS_4gemm6kernel13GemmUniversalIN4cute5tupleIJiiiiEEENS1_10collective13CollectiveMmaINS1_35MainloopSm100TmaUmmaWarpSpecializedILi3ELi2ELi2ENS5_IJNS4_1CILi1EEENSA_ILi8EEESB_EEEEENS5_IJNSA_ILi128EEENSA_ILi256EEESF_EEENS_12float_e5m2_tENS5_IJlSB_lEEESI_SJ_NS4_8TiledMMAINS4_8MMA_AtomIJNS4_10MMA_TraitsINS4_19SM100_MMA_F8F6F4_SSEJSI_SI_fSF_SG_NS4_17integral_constantINS4_4UMMA5MajorELSQ_0EEESR_NSO_INSP_7ScaleInELSS_0EEEST_EEEEEENS4_6LayoutINS5_IJSB_SB_SB_EEENS5_IJNSA_ILi0EEESY_SY_EEEEENS5_IJNS4_10UnderscoreES11_S11_EEEEENS4_23SM90_TMA_LOAD_MULTICASTENS4_14ComposedLayoutINS4_7SwizzleILi3ELi4ELi3EEENS4_18smem_ptr_flag_bitsILi8EEENSW_INS5_IJSC_SF_EEENS5_IJSF_SB_EEEEEEEvNS4_8identityENS4_13SM90_TMA_LOADES1D_vS1E_EENS_8epilogue10collective18CollectiveEpilogueINS1H_23Sm100TmaWarpSpecializedILi4ELi2ELi64ELb0ELb0EEEJSH_NS5_IJNSW_ISF_SB_EENSW_INSA_ILi64EEESB_EEEEESI_SJ_SI_SJ_NS1H_6fusion15FusionCallbacksIS1L_NS1Q_17LinearCombinationISI_fSI_fLNS_15FloatRoundStyleE2EEESH_S1P_JEEENS4_5SM1004TMEM4LOAD26SM100_TMEM_LOAD_32dp32b64xES1F_NS15_INS16_ILi2ELi4ELi3EEES19_NSW_INS5_IJSC_S1N_EEENS5_IJS1N_SB_EEEEEEENS4_39AutoVectorizingCopyWithAssumedAlignmentILi128EEENS4_14SM90_TMA_STOREES24_S26_S26_EEEvvEEEEvNT_6ParamsE)
        /*0044*/ 	.word	0x00000000
.L_30:


//--------------------- .nv.compat                --------------------------
	.section	.nv.compat,"",@"SHT_CUDA_COMPAT_INFO"
	.align	4
        /*0000*/ 	.byte	0x02, 0x09, 0x01, 0x00, 0x02, 0x02, 0x02, 0x00, 0x02, 0x05, 0x05, 0x00, 0x03, 0x07, 0x01, 0x01
        /*0010*/ 	.byte	0x02, 0x03, 0x01, 0x00, 0x02, 0x06, 0x01, 0x00, 0x04, 0x0b, 0x08, 0x00, 0x09, 0x00, 0x00, 0x00
        /*0020*/ 	.byte	0x00, 0x00, 0x00, 0x00


//--------------------- .nv.info._ZN7cutlass13device_kernelINS_4gemm6kernel13GemmUniversalIN4cute5tupleIJiiiiEEENS1_10collective13CollectiveMmaINS1_35MainloopSm100TmaUmmaWarpSpecializedILi3ELi2ELi2ENS5_IJNS4_1CILi1EEENSA_ILi8EEESB_EEEEENS5_IJNSA_ILi128EEENSA_ILi256EEESF_EEENS_12float_e5m2_tENS5_IJlSB_lEEESI_SJ_NS4_8TiledMMAINS4_8MMA_AtomIJNS4_10MMA_TraitsINS4_19SM100_MMA_F8F6F4_SSEJSI_SI_fSF_SG_NS4_17integral_constantINS4_4UMMA5MajorELSQ_0EEESR_NSO_INSP_7ScaleInELSS_0EEEST_EEEEEENS4_6LayoutINS5_IJSB_SB_SB_EEENS5_IJNSA_ILi0EEESY_SY_EEEEENS5_IJNS4_10UnderscoreES11_S11_EEEEENS4_23SM90_TMA_LOAD_MULTICASTENS4_14ComposedLayoutINS4_7SwizzleILi3ELi4ELi3EEENS4_18smem_ptr_flag_bitsILi8EEENSW_INS5_IJSC_SF_EEENS5_IJSF_SB_EEEEEEEvNS4_8identityENS4_13SM90_TMA_LOADES1D_vS1E_EENS_8epilogue10collective18CollectiveEpilogueINS1H_23Sm100TmaWarpSpecializedILi4ELi2ELi64ELb0ELb0EEEJSH_NS5_IJNSW_ISF_SB_EENSW_INSA_ILi64EEESB_EEEEESI_SJ_SI_SJ_NS1H_6fusion15FusionCallbacksIS1L_NS1Q_17LinearCombinationISI_fSI_fLNS_15FloatRoundStyleE2EEESH_S1P_JEEENS4_5SM1004TMEM4LOAD26SM100_TMEM_LOAD_32dp32b64xES1F_NS15_INS16_ILi2ELi4ELi3EEES19_NSW_INS5_IJSC_S1N_EEENS5_IJS1N_SB_EEEEEEENS4_39AutoVectorizingCopyWithAssumedAlignmentILi128EEENS4_14SM90_TMA_STOREES24_S26_S26_EEEvvEEEEvNT_6ParamsE --------------------------
	.section	.nv.info._ZN7cutlass13device_kernelINS_4gemm6kernel13GemmUniversalIN4cute5tupleIJiiiiEEENS1_10collective13CollectiveMmaINS1_35MainloopSm100TmaUmmaWarpSpecializedILi3ELi2ELi2ENS5_IJNS4_1CILi1EEENSA_ILi8EEESB_EEEEENS5_IJNSA_ILi128EEENSA_ILi256EEESF_EEENS_12float_e5m2_tENS5_IJlSB_lEEESI_SJ_NS4_8TiledMMAINS4_8MMA_AtomIJNS4_10MMA_TraitsINS4_19SM100_MMA_F8F6F4_SSEJSI_SI_fSF_SG_NS4_17integral_constantINS4_4UMMA5MajorELSQ_0EEESR_NSO_INSP_7ScaleInELSS_0EEEST_EEEEEENS4_6LayoutINS5_IJSB_SB_SB_EEENS5_IJNSA_ILi0EEESY_SY_EEEEENS5_IJNS4_10UnderscoreES11_S11_EEEEENS4_23SM90_TMA_LOAD_MULTICASTENS4_14ComposedLayoutINS4_7SwizzleILi3ELi4ELi3EEENS4_18smem_ptr_flag_bitsILi8EEENSW_INS5_IJSC_SF_EEENS5_IJSF_SB_EEEEEEEvNS4_8identityENS4_13SM90_TMA_LOADES1D_vS1E_EENS_8epilogue10collective18CollectiveEpilogueINS1H_23Sm100TmaWarpSpecializedILi4ELi2ELi64ELb0ELb0EEEJSH_NS5_IJNSW_ISF_SB_EENSW_INSA_ILi64EEESB_EEEEESI_SJ_SI_SJ_NS1H_6fusion15FusionCallbacksIS1L_NS1Q_17LinearCombinationISI_fSI_fLNS_15FloatRoundStyleE2EEESH_S1P_JEEENS4_5SM1004TMEM4LOAD26SM100_TMEM_LOAD_32dp32b64xES1F_NS15_INS16_ILi2ELi4ELi3EEES19_NSW_INS5_IJSC_S1N_EEENS5_IJS1N_SB_EEEEEEENS4_39AutoVectorizingCopyWithAssumedAlignmentILi128EEENS4_14SM90_TMA_STOREES24_S26_S26_EEEvvEEEEvNT_6ParamsE,"",@"SHT_CUDA_INFO"
	.sectionflags	@""
	.align	4


	//----- nvinfo : EIATTR_CUDA_API_VERSION
	.align		4
        /*0000*/ 	.byte	0x04, 0x37
        /*0002*/ 	.short	(.L_32 - .L_31)
.L_31:
        /*0004*/ 	.word	0x00000082


	//----- nvinfo : EIATTR_KPARAM_INFO
	.align		4
.L_32:
        /*0008*/ 	.byte	0x04, 0x17
        /*000a*/ 	.short	(.L_34 - .L_33)
.L_33:
        /*000c*/ 	.word	0x00000000
        /*0010*/ 	.short	0x0000
        /*0012*/ 	.short	0x0000
        /*0014*/ 	.byte	0x00, 0xf0, 0x01, 0x20


	//----- nvinfo : EIATTR_AT_ENTRY_FRAGMENTS
	.align		4
.L_34:
        /*0018*/ 	.byte	0x04, 0x4f
        /*001a*/ 	.short	(.L_36 - .L_35)


	//   ....[0]....
.L_35:
        /*001c*/ 	.word	0x00000006


	//----- nvinfo : EIATTR_RESERVED_SMEM_USED
	.align		4
.L_36:
        /*0020*/ 	.byte	0x01, 0x41
	.zero		2


	//----- nvinfo : EIATTR_SPARSE_MMA_MASK
	.align		4
        /*0024*/ 	.byte	0x03, 0x50
        /*0026*/ 	.short	0x0000


	//----- nvinfo : EIATTR_TCGEN05_1CTA_USED
	.align		4
        /*0028*/ 	.byte	0x01, 0x51
	.zero		2


	//----- nvinfo : EIATTR_MAXREG_COUNT
	.align		4
        /*002c*/ 	.byte	0x03, 0x1b
        /*002e*/ 	.short	0x00ff


	//----- nvinfo : EIATTR_NUM_BARRIERS
	.align		4
        /*0030*/ 	.byte	0x02, 0x4c
        /*0032*/ 	.byte	0x07
	.zero		1


	//----- nvinfo : EIATTR_EXTERNS
	.align		4
        /*0034*/ 	.byte	0x04, 0x0f
        /*0036*/ 	.short	(.L_38 - .L_37)


	//   ....[0]....
	.align		4
.L_37:
        /*0038*/ 	.word	index@(__assertfail)


	//----- nvinfo : EIATTR_MERCURY_ISA_VERSION
	.align		4
.L_38:
        /*003c*/ 	.byte	0x03, 0x5f
        /*003e*/ 	.short	0x0101


	//----- nvinfo : EIATTR_INT_WARP_WIDE_INSTR_OFFSETS
	.align		4
        /*0040*/ 	.byte	0x04, 0x31
        /*0042*/ 	.short	(.L_40 - .L_39)


	//   ....[0]....
.L_39:
        /*0044*/ 	.word	0x00003bd0


	//   ....[1]....
        /*0048*/ 	.word	0x00003bf0


	//   ....[2]....
        /*004c*/ 	.word	0x00003c20


	//   ....[3]....
        /*0050*/ 	.word	0x000047a0


	//   ....[4]....
        /*0054*/ 	.word	0x00004810


	//   ....[5]....
        /*0058*/ 	.word	0x000048e0


	//   ....[6]....
        /*005c*/ 	.word	0x00004960


	//   ....[7]....
        /*0060*/ 	.word	0x00004a50


	//   ....[8]....
        /*0064*/ 	.word	0x00004ad0


	//   ....[9]....
        /*0068*/ 	.word	0x00004bb0


	//   ....[10]....
        /*006c*/ 	.word	0x00004c60


	//----- nvinfo : EIATTR_COOP_GROUP_MASK_REGIDS
	.align		4
.L_40:
        /*0070*/ 	.byte	0x04, 0x29
        /*0072*/ 	.short	(.L_42 - .L_41)


	//   ....[0]....
.L_41:
        /*0074*/ 	.word	0xffffffff


	//   ....[1]....
        /*0078*/ 	.word	0xffffffff


	//   ....[2]....
        /*007c*/ 	.word	0xffffffff


	//   ....[3]....
        /*0080*/ 	.word	0xffffffff


	//   ....[4]....
        /*0084*/ 	.word	0xffffffff


	//   ....[5]....
        /*0088*/ 	.word	0xffffffff


	//   ....[6]....
        /*008c*/ 	.word	0xffffffff


	//   ....[7]....
        /*0090*/ 	.word	0xffffffff


	//   ....[8]....
        /*0094*/ 	.word	0xffffffff


	//   ....[9]....
        /*0098*/ 	.word	0xffffffff


	//   ....[10]....
        /*009c*/ 	.word	0xffffffff


	//   ....[11]....
        /*00a0*/ 	.word	0xffffffff


	//   ....[12]....
        /*00a4*/ 	.word	0xffffffff


	//   ....[13]....
        /*00a8*/ 	.word	0xffffffff


	//----- nvinfo : EIATTR_COOP_GROUP_INSTR_OFFSETS
	.align		4
.L_42:
        /*00ac*/ 	.byte	0x04, 0x28
        /*00ae*/ 	.short	(.L_44 - .L_43)


	//   ....[0]....
.L_43:
        /*00b0*/ 	.word	0x00000080


	//   ....[1]....
        /*00b4*/ 	.word	0x000004f0


	//   ....[2]....
        /*00b8*/ 	.word	0x00000680


	//   ....[3]....
        /*00bc*/ 	.word	0x00000820


	//   ....[4]....
        /*00c0*/ 	.word	0x00000920


	//   ....[5]....
        /*00c4*/ 	.word	0x00000a90


	//   ....[6]....
        /*00c8*/ 	.word	0x00000bf0


	//   ....[7]....
        /*00cc*/ 	.word	0x00000da0


	//   ....[8]....
        /*00d0*/ 	.word	0x000020f0


	//   ....[9]....
        /*00d4*/ 	.word	0x00002f40


	//   ....[10]....
        /*00d8*/ 	.word	0x00003150


	//   ....[11]....
        /*00dc*/ 	.word	0x00003180


	//   ....[12]....
        /*00e0*/ 	.word	0x00003ab0


	//   ....[13]....
        /*00e4*/ 	.word	0x00003ce0


	//----- nvinfo : EIATTR_VRC_CTA_INIT_COUNT
	.align		4
.L_44:
        /*00e8*/ 	.byte	0x02, 0x4a
        /*00ea*/ 	.byte	0x80
	.zero		1


	//----- nvinfo : EIATTR_SYSCALL_OFFSETS
	.align		4
        /*00ec*/ 	.byte	0x04, 0x46
        /*00ee*/ 	.short	(.L_46 - .L_45)


	//   ....[0]....
.L_45:
        /*00f0*/ 	.word	0x000058e0


	//   ....[1]....
        /*00f4*/ 	.word	0x00005a20


	//   ....[2]....
        /*00f8*/ 	.word	0x000062b0


	//   ....[3]....
        /*00fc*/ 	.word	0x000078d0


	//   ....[4]....
        /*0100*/ 	.word	0x00008e80


	//   ....[5]....
        /*0104*/ 	.word	0x0000a450


	//----- nvinfo : EIATTR_MBARRIER_INSTR_OFFSETS
	.align		4
.L_46:
        /*0108*/ 	.byte	0x04, 0x39
        /*010a*/ 	.short	(.L_48 - .L_47)


	//   ....[0]....
.L_47:
        /*010c*/ 	.word	0x00000610
        /*0110*/ 	.word	0x000000ff
        /*0114*/ 	.word	0x00000000
        /*0118*/ 	.short	0x0100
        /*011a*/ 	.byte	0x04
	.zero		1


	//   ....[1]....
        /*011c*/ 	.word	0x00000620
        /*0120*/ 	.word	0x000000ff
        /*0124*/ 	.word	0x00000018
        /*0128*/ 	.short	0x0100
        /*012a*/ 	.byte	0x04
	.zero		1


	//   ....[2]....
        /*012c*/ 	.word	0x00000630
        /*0130*/ 	.word	0x000000ff
        /*0134*/ 	.word	0x00000008
        /*0138*/ 	.short	0x0100
        /*013a*/ 	.byte	0x04
	.zero		1


	//   ....[3]....
        /*013c*/ 	.word	0x00000640
        /*0140*/ 	.word	0x000000ff
        /*0144*/ 	.word	0x00000020
        /*0148*/ 	.short	0x0100
        /*014a*/ 	.byte	0x04
	.zero		1


	//   ....[4]....
        /*014c*/ 	.word	0x00000650
        /*0150*/ 	.word	0x000000ff
        /*0154*/ 	.word	0x00000010
        /*0158*/ 	.short	0x0100
        /*015a*/ 	.byte	0x04
	.zero		1


	//   ....[5]....
        /*015c*/ 	.word	0x00000660
        /*0160*/ 	.word	0x000000ff
        /*0164*/ 	.word	0x00000028
        /*0168*/ 	.short	0x0100
        /*016a*/ 	.byte	0x04
	.zero		1


	//   ....[6]....
        /*016c*/ 	.word	0x00000790
        /*0170*/ 	.word	0x000000ff
        /*0174*/ 	.word	0x00000030
        /*0178*/ 	.short	0x0100
        /*017a*/ 	.byte	0x04
	.zero		1


	//   ....[7]....
        /*017c*/ 	.word	0x000007a0
        /*0180*/ 	.word	0x000000ff
        /*0184*/ 	.word	0x00000050
        /*0188*/ 	.short	0x0100
        /*018a*/ 	.byte	0x04
	.zero		1


	//   ....[8]....
        /*018c*/ 	.word	0x000007b0
        /*0190*/ 	.word	0x000000ff
        /*0194*/ 	.word	0x00000038
        /*0198*/ 	.short	0x0100
        /*019a*/ 	.byte	0x04
	.zero		1


	//   ....[9]....
        /*019c*/ 	.word	0x000007c0
        /*01a0*/ 	.word	0x000000ff
        /*01a4*/ 	.word	0x00000058
        /*01a8*/ 	.short	0x0100
        /*01aa*/ 	.byte	0x04
	.zero		1


	//   ....[10]....
        /*01ac*/ 	.word	0x000007d0
        /*01b0*/ 	.word	0x000000ff
        /*01b4*/ 	.word	0x00000040
        /*01b8*/ 	.short	0x0100
        /*01ba*/ 	.byte	0x04
	.zero		1


	//   ....[11]....
        /*01bc*/ 	.word	0x000007e0
        /*01c0*/ 	.word	0x000000ff
        /*01c4*/ 	.word	0x00000060
        /*01c8*/ 	.short	0x0100
        /*01ca*/ 	.byte	0x04
	.zero		1


	//   ....[12]....
        /*01cc*/ 	.word	0x000007f0
        /*01d0*/ 	.word	0x000000ff
        /*01d4*/ 	.word	0x00000048
        /*01d8*/ 	.short	0x0100
        /*01da*/ 	.byte	0x04
	.zero		1


	//   ....[13]....
        /*01dc*/ 	.word	0x00000800
        /*01e0*/ 	.word	0x000000ff
        /*01e4*/ 	.word	0x00000068
        /*01e8*/ 	.short	0x0100
        /*01ea*/ 	.byte	0x04
	.zero		1


	//   ....[14]....
        /*01ec*/ 	.word	0x000008f0
        /*01f0*/ 	.word	0x000000ff
        /*01f4*/ 	.word	0x00000070
        /*01f8*/ 	.short	0x0100
        /*01fa*/ 	.byte	0x06
	.zero		1


	//   ....[15]....
        /*01fc*/ 	.word	0x00000900
        /*0200*/ 	.word	0x000000ff
        /*0204*/ 	.word	0x00000078
        /*0208*/ 	.short	0x0100
        /*020a*/ 	.byte	0x06
	.zero		1


	//   ....[16]....
        /*020c*/ 	.word	0x00000a40
        /*0210*/ 	.word	0x000000ff
        /*0214*/ 	.word	0x00000080
        /*0218*/ 	.short	0x0100
        /*021a*/ 	.byte	0x06
	.zero		1


	//   ....[17]....
        /*021c*/ 	.word	0x00000a50
        /*0220*/ 	.word	0x000000ff
        /*0224*/ 	.word	0x00000090
        /*0228*/ 	.short	0x0100
        /*022a*/ 	.byte	0x06
	.zero		1


	//   ....[18]....
        /*022c*/ 	.word	0x00000a60
        /*0230*/ 	.word	0x000000ff
        /*0234*/ 	.word	0x00000088
        /*0238*/ 	.short	0x0100
        /*023a*/ 	.byte	0x06
	.zero		1


	//   ....[19]....
        /*023c*/ 	.word	0x00000a70
        /*0240*/ 	.word	0x000000ff
        /*0244*/ 	.word	0x00000098
        /*0248*/ 	.short	0x0100
        /*024a*/ 	.byte	0x06
	.zero		1


	//   ....[20]....
        /*024c*/ 	.word	0x00000ba0
        /*0250*/ 	.word	0x000000ff
        /*0254*/ 	.word	0x000000a0
        /*0258*/ 	.short	0x0100
        /*025a*/ 	.byte	0x04
	.zero		1


	//   ....[21]....
        /*025c*/ 	.word	0x00000bb0
        /*0260*/ 	.word	0x000000ff
        /*0264*/ 	.word	0x000000b0
        /*0268*/ 	.short	0x0100
        /*026a*/ 	.byte	0x04
	.zero		1


	//   ....[22]....
        /*026c*/ 	.word	0x00000bc0
        /*0270*/ 	.word	0x000000ff
        /*0274*/ 	.word	0x000000a8
        /*0278*/ 	.short	0x0100
        /*027a*/ 	.byte	0x04
	.zero		1


	//   ....[23]....
        /*027c*/ 	.word	0x00000bd0
        /*0280*/ 	.word	0x000000ff
        /*0284*/ 	.word	0x000000b8
        /*0288*/ 	.short	0x0100
        /*028a*/ 	.byte	0x04
	.zero		1


	//   ....[24]....
        /*028c*/ 	.word	0x00000cc0
        /*0290*/ 	.word	0x000000ff
        /*0294*/ 	.word	0x000000c0
        /*0298*/ 	.short	0x0100
        /*029a*/ 	.byte	0x04
	.zero		1


	//   ....[25]....
        /*029c*/ 	.word	0x00000cd0
        /*02a0*/ 	.word	0x000000ff
        /*02a4*/ 	.word	0x000000d0
        /*02a8*/ 	.short	0x0100
        /*02aa*/ 	.byte	0x04
	.zero		1


	//   ....[26]....
        /*02ac*/ 	.word	0x00000ce0
        /*02b0*/ 	.word	0x000000ff
        /*02b4*/ 	.word	0x000000c8
        /*02b8*/ 	.short	0x0100
        /*02ba*/ 	.byte	0x04
	.zero		1


	//   ....[27]....
        /*02bc*/ 	.word	0x00000cf0
        /*02c0*/ 	.word	0x000000ff
        /*02c4*/ 	.word	0x000000d8
        /*02c8*/ 	.short	0x0100
        /*02ca*/ 	.byte	0x04
	.zero		1


	//   ....[28]....
        /*02cc*/ 	.word	0x000019a0
        /*02d0*/ 	.word	0x00000000
        /*02d4*/ 	.word	0x000000d0
        /*02d8*/ 	.short	0x010a
        /*02da*/ 	.byte	0xff
	.zero		1


	//   ....[29]....
        /*02dc*/ 	.word	0x000019c0
        /*02e0*/ 	.word	0x00000000
        /*02e4*/ 	.word	0x000000c0
        /*02e8*/ 	.short	0x0101
        /*02ea*/ 	.byte	0xff
	.zero		1


	//   ....[30]....
        /*02ec*/ 	.word	0x00001a80
        /*02f0*/ 	.word	0x000000ff
        /*02f4*/ 	.word	0x00000018
        /*02f8*/ 	.short	0x010a
        /*02fa*/ 	.byte	0x04
	.zero		1


	//   ....[31]....
        /*02fc*/ 	.word	0x00001b00
        /*0300*/ 	.word	0x000000ff
        /*0304*/ 	.word	0x00000018
        /*0308*/ 	.short	0x010a
        /*030a*/ 	.byte	0x21
	.zero		1


	//   ....[32]....
        /*030c*/ 	.word	0x00001c90
        /*0310*/ 	.word	0x000000ff
        /*0314*/ 	.word	0x00000018
        /*0318*/ 	.short	0x010a
        /*031a*/ 	.byte	0x08
	.zero		1


	//   ....[33]....
        /*031c*/ 	.word	0x00001db0
        /*0320*/ 	.word	0x000000ff
        /*0324*/ 	.word	0x00000078
        /*0328*/ 	.short	0x0101
        /*032a*/ 	.byte	0x07
	.zero		1


	//   ....[34]....
        /*032c*/ 	.word	0x00001dd0
        /*0330*/ 	.word	0x000000ff
        /*0334*/ 	.word	0x00000018
        /*0338*/ 	.short	0x010a
        /*033a*/ 	.byte	0x04
	.zero		1


	//   ....[35]....
        /*033c*/ 	.word	0x00001e50
        /*0340*/ 	.word	0x000000ff
        /*0344*/ 	.word	0x00000018
        /*0348*/ 	.short	0x010a
        /*034a*/ 	.byte	0x11
	.zero		1


	//   ....[36]....
        /*034c*/ 	.word	0x00001fe0
        /*0350*/ 	.word	0x000000ff
        /*0354*/ 	.word	0x00000018
        /*0358*/ 	.short	0x010a
        /*035a*/ 	.byte	0x06
	.zero		1


	//   ....[37]....
        /*035c*/ 	.word	0x00002120
        /*0360*/ 	.word	0x00000003
        /*0364*/ 	.word	0x00000080
        /*0368*/ 	.short	0x010a
        /*036a*/ 	.byte	0xff
	.zero		1


	//   ....[38]....
        /*036c*/ 	.word	0x00002270
        /*0370*/ 	.word	0x00000000
        /*0374*/ 	.word	0x00000000
        /*0378*/ 	.short	0x0101
        /*037a*/ 	.byte	0xff
	.zero		1


	//   ....[39]....
        /*037c*/ 	.word	0x00002820
        /*0380*/ 	.word	0x000000ff
        /*0384*/ 	.word	0x00000000
        /*0388*/ 	.short	0x010a
        /*038a*/ 	.byte	0x04
	.zero		1


	//   ....[40]....
        /*038c*/ 	.word	0x000028b0
        /*0390*/ 	.word	0x000000ff
        /*0394*/ 	.word	0x00000000
        /*0398*/ 	.short	0x010a
        /*039a*/ 	.byte	0x05
	.zero		1


	//   ....[41]....
        /*039c*/ 	.word	0x00002950
        /*03a0*/ 	.word	0x00000000
        /*03a4*/ 	.word	0x00000000
        /*03a8*/ 	.short	0x010a
        /*03aa*/ 	.byte	0xff
	.zero		1


	//   ....[42]....
        /*03ac*/ 	.word	0x00002a90
        /*03b0*/ 	.word	0x00000002
        /*03b4*/ 	.word	0x000000c0
        /*03b8*/ 	.short	0x010a
        /*03ba*/ 	.byte	0xff
	.zero		1


	//   ....[43]....
        /*03bc*/ 	.word	0x00002af0
        /*03c0*/ 	.word	0x00000004
        /*03c4*/ 	.word	0x00000000
        /*03c8*/ 	.short	0x0101
        /*03ca*/ 	.byte	0xff
	.zero		1


	//   ....[44]....
        /*03cc*/ 	.word	0x00002b10
        /*03d0*/ 	.word	0x000000ff
        /*03d4*/ 	.word	0x00000090
        /*03d8*/ 	.short	0x010a
        /*03da*/ 	.byte	0x04
	.zero		1


	//   ....[45]....
        /*03dc*/ 	.word	0x00002c30
        /*03e0*/ 	.word	0x00000002
        /*03e4*/ 	.word	0x00000080
        /*03e8*/ 	.short	0x010a
        /*03ea*/ 	.byte	0xff
	.zero		1


	//   ....[46]....
        /*03ec*/ 	.word	0x00002d40
        /*03f0*/ 	.word	0x00000002
        /*03f4*/ 	.word	0x00000000
        /*03f8*/ 	.short	0x0101
        /*03fa*/ 	.byte	0xff
	.zero		1


	//   ....[47]....
        /*03fc*/ 	.word	0x00002dd0
        /*0400*/ 	.word	0x000000ff
        /*0404*/ 	.word	0x00000090
        /*0408*/ 	.short	0x0106
        /*040a*/ 	.byte	0x04
	.zero		1


	//   ....[48]....
        /*040c*/ 	.word	0x00002df0
        /*0410*/ 	.word	0x000000ff
        /*0414*/ 	.word	0x00000090
        /*0418*/ 	.short	0x010a
        /*041a*/ 	.byte	0x04
	.zero		1


	//   ....[49]....
        /*041c*/ 	.word	0x00002e80
        /*0420*/ 	.word	0x000000ff
        /*0424*/ 	.word	0x00000090
        /*0428*/ 	.short	0x0106
        /*042a*/ 	.byte	0x07
	.zero		1


	//   ....[50]....
        /*042c*/ 	.word	0x00002ec0
        /*0430*/ 	.word	0x00000000
        /*0434*/ 	.word	0x00000090
        /*0438*/ 	.short	0x010a
        /*043a*/ 	.byte	0xff
	.zero		1


	//   ....[51]....
        /*043c*/ 	.word	0x00003420
        /*0440*/ 	.word	0x00000000
        /*0444*/ 	.word	0x00000080
        /*0448*/ 	.short	0x010a
        /*044a*/ 	.byte	0xff
	.zero		1


	//   ....[52]....
        /*044c*/ 	.word	0x00003530
        /*0450*/ 	.word	0x00000003
        /*0454*/ 	.word	0x00000000
        /*0458*/ 	.short	0x0101
        /*045a*/ 	.byte	0xff
	.zero		1


	//   ....[53]....
        /*045c*/ 	.word	0x00003540
        /*0460*/ 	.word	0x000000ff
        /*0464*/ 	.word	0x00000000
        /*0468*/ 	.short	0x010a
        /*046a*/ 	.byte	0x04
	.zero		1


	//   ....[54]....
        /*046c*/ 	.word	0x00003560
        /*0470*/ 	.word	0x000000ff
        /*0474*/ 	.word	0x000000b0
        /*0478*/ 	.short	0x010a
        /*047a*/ 	.byte	0x1e
	.zero		1


	//   ....[55]....
        /*047c*/ 	.word	0x00003630
        /*0480*/ 	.word	0x000000ff
        /*0484*/ 	.word	0x00000000
        /*0488*/ 	.short	0x010a
        /*048a*/ 	.byte	0x05
	.zero		1


	//   ....[56]....
        /*048c*/ 	.word	0x00003770
        /*0490*/ 	.word	0x000000ff
        /*0494*/ 	.word	0x00000000
        /*0498*/ 	.short	0x010a
        /*049a*/ 	.byte	0x04
	.zero		1


	//   ....[57]....
        /*049c*/ 	.word	0x00003a00
        /*04a0*/ 	.word	0x000000ff
        /*04a4*/ 	.word	0x00000000
        /*04a8*/ 	.short	0x010a
        /*04aa*/ 	.byte	0x04
	.zero		1


	//   ....[58]....
        /*04ac*/ 	.word	0x00003a90
        /*04b0*/ 	.word	0x000000ff
        /*04b4*/ 	.word	0x00000000
        /*04b8*/ 	.short	0x010a
        /*04ba*/ 	.byte	0x04
	.zero		1


	//   ....[59]....
        /*04bc*/ 	.word	0x00003fa0
        /*04c0*/ 	.word	0x0000000c
        /*04c4*/ 	.word	0x00000080
        /*04c8*/ 	.short	0x010a
        /*04ca*/ 	.byte	0xff
	.zero		1


	//   ....[60]....
        /*04cc*/ 	.word	0x00004110
        /*04d0*/ 	.word	0x00000000
        /*04d4*/ 	.word	0x00000000
        /*04d8*/ 	.short	0x0101
        /*04da*/ 	.byte	0xff
	.zero		1


	//   ....[61]....
        /*04dc*/ 	.word	0x000045a0
        /*04e0*/ 	.word	0x000000ff
        /*04e4*/ 	.word	0x00000078
        /*04e8*/ 	.short	0x010a
        /*04ea*/ 	.byte	0x15
	.zero		1


	//   ....[62]....
        /*04ec*/ 	.word	0x00004720
        /*04f0*/ 	.word	0x000000ff
        /*04f4*/ 	.word	0x00000050
        /*04f8*/ 	.short	0x010a
        /*04fa*/ 	.byte	0x15
	.zero		1


	//   ....[63]....
        /*04fc*/ 	.word	0x00004890
        /*0500*/ 	.word	0x000000ff
        /*0504*/ 	.word	0x00000030
        /*0508*/ 	.short	0x010b
        /*050a*/ 	.byte	0x15
	.zero		1


	//   ....[64]....
        /*050c*/ 	.word	0x000048a0
        /*0510*/ 	.word	0x000000ff
        /*0514*/ 	.word	0x00000000
        /*0518*/ 	.short	0x0101
        /*051a*/ 	.byte	0x28
	.zero		1


	//   ....[65]....
        /*051c*/ 	.word	0x000048b0
        /*0520*/ 	.word	0x000000ff
        /*0524*/ 	.word	0x00000058
        /*0528*/ 	.short	0x010a
        /*052a*/ 	.byte	0x15
	.zero		1


	//   ....[66]....
        /*052c*/ 	.word	0x00004a00
        /*0530*/ 	.word	0x000000ff
        /*0534*/ 	.word	0x00000038
        /*0538*/ 	.short	0x010b
        /*053a*/ 	.byte	0x15
	.zero		1


	//   ....[67]....
        /*053c*/ 	.word	0x00004a10
        /*0540*/ 	.word	0x000000ff
        /*0544*/ 	.word	0x00000000
        /*0548*/ 	.short	0x0101
        /*054a*/ 	.byte	0x27
	.zero		1


	//   ....[68]....
        /*054c*/ 	.word	0x00004a20
        /*0550*/ 	.word	0x000000ff
        /*0554*/ 	.word	0x00000060
        /*0558*/ 	.short	0x010a
        /*055a*/ 	.byte	0x15
	.zero		1


	//   ....[69]....
        /*055c*/ 	.word	0x00004b60
        /*0560*/ 	.word	0x000000ff
        /*0564*/ 	.word	0x00000040
        /*0568*/ 	.short	0x010b
        /*056a*/ 	.byte	0x15
	.zero		1


	//   ....[70]....
        /*056c*/ 	.word	0x00004b70
        /*0570*/ 	.word	0x000000ff
        /*0574*/ 	.word	0x00000000
        /*0578*/ 	.short	0x0101
        /*057a*/ 	.byte	0x26
	.zero		1


	//   ....[71]....
        /*057c*/ 	.word	0x00004b80
        /*0580*/ 	.word	0x000000ff
        /*0584*/ 	.word	0x00000068
        /*0588*/ 	.short	0x010a
        /*058a*/ 	.byte	0x15
	.zero		1


	//   ....[72]....
        /*058c*/ 	.word	0x00004d70
        /*0590*/ 	.word	0x000000ff
        /*0594*/ 	.word	0x00000048
        /*0598*/ 	.short	0x010b
        /*059a*/ 	.byte	0x15
	.zero		1


	//   ....[73]....
        /*059c*/ 	.word	0x00004d80
        /*05a0*/ 	.word	0x000000ff
        /*05a4*/ 	.word	0x00000000
        /*05a8*/ 	.short	0x0101
        /*05aa*/ 	.byte	0x25
	.zero		1


	//   ....[74]....
        /*05ac*/ 	.word	0x00004db0
        /*05b0*/ 	.word	0x000000ff
        /*05b4*/ 	.word	0x00000050
        /*05b8*/ 	.short	0x010a
        /*05ba*/ 	.byte	0x15
	.zero		1


	//   ....[75]....
        /*05bc*/ 	.word	0x00004dd0
        /*05c0*/ 	.word	0x000000ff
        /*05c4*/ 	.word	0x00000058
        /*05c8*/ 	.short	0x010a
        /*05ca*/ 	.byte	0x15
	.zero		1


	//   ....[76]....
        /*05cc*/ 	.word	0x00004df0
        /*05d0*/ 	.word	0x000000ff
        /*05d4*/ 	.word	0x00000060
        /*05d8*/ 	.short	0x010a
        /*05da*/ 	.byte	0x15
	.zero		1


	//   ....[77]....
        /*05dc*/ 	.word	0x00004e30
        /*05e0*/ 	.word	0x00000000
        /*05e4*/ 	.word	0x00000068
        /*05e8*/ 	.short	0x010a
        /*05ea*/ 	.byte	0xff
	.zero		1


	//   ....[78]....
        /*05ec*/ 	.word	0x00005170
        /*05f0*/ 	.word	0x00000003
        /*05f4*/ 	.word	0x00000080
        /*05f8*/ 	.short	0x010a
        /*05fa*/ 	.byte	0xff
	.zero		1


	//   ....[79]....
        /*05fc*/ 	.word	0x000052f0
        /*0600*/ 	.word	0x00000000
        /*0604*/ 	.word	0x00000000
        /*0608*/ 	.short	0x0101
        /*060a*/ 	.byte	0xff
	.zero		1


	//   ....[80]....
        /*060c*/ 	.word	0x00005e50
        /*0610*/ 	.word	0x00000003
        /*0614*/ 	.word	0x00000030
        /*0618*/ 	.short	0x010a
        /*061a*/ 	.byte	0xff
	.zero		1


	//   ....[81]....
        /*061c*/ 	.word	0x00005e90
        /*0620*/ 	.word	0x000000b1
        /*0624*/ 	.word	0x000000a0
        /*0628*/ 	.short	0x010a
        /*062a*/ 	.byte	0xff
	.zero		1


	//   ....[82]....
        /*062c*/ 	.word	0x00005fd0
        /*0630*/ 	.word	0x00000003
        /*0634*/ 	.word	0x00000030
        /*0638*/ 	.short	0x010a
        /*063a*/ 	.byte	0xff
	.zero		1


	//   ....[83]....
        /*063c*/ 	.word	0x00006100
        /*0640*/ 	.word	0x00000000
        /*0644*/ 	.word	0x00000000
        /*0648*/ 	.short	0x0101
        /*064a*/ 	.byte	0xff
	.zero		1


	//   ....[84]....
        /*064c*/ 	.word	0x00006180
        /*0650*/ 	.word	0x000000b1
        /*0654*/ 	.word	0x000000a0
        /*0658*/ 	.short	0x010a
        /*065a*/ 	.byte	0xff
	.zero		1


	//   ....[85]....
        /*065c*/ 	.word	0x00007530
        /*0660*/ 	.word	0x000000be
        /*0664*/ 	.word	0x00000030
        /*0668*/ 	.short	0x010a
        /*066a*/ 	.byte	0xff
	.zero		1


	//   ....[86]....
        /*066c*/ 	.word	0x00007610
        /*0670*/ 	.word	0x000000be
        /*0674*/ 	.word	0x00000030
        /*0678*/ 	.short	0x010a
        /*067a*/ 	.byte	0xff
	.zero		1


	//   ....[87]....
        /*067c*/ 	.word	0x00007740
        /*0680*/ 	.word	0x00000000
        /*0684*/ 	.word	0x00000000
        /*0688*/ 	.short	0x0101
        /*068a*/ 	.byte	0xff
	.zero		1


	//   ....[88]....
        /*068c*/ 	.word	0x00008ae0
        /*0690*/ 	.word	0x00000000
        /*0694*/ 	.word	0x00000030
        /*0698*/ 	.short	0x010a
        /*069a*/ 	.byte	0xff
	.zero		1


	//   ....[89]....
        /*069c*/ 	.word	0x00008bc0
        /*06a0*/ 	.word	0x00000000
        /*06a4*/ 	.word	0x00000030
        /*06a8*/ 	.short	0x010a
        /*06aa*/ 	.byte	0xff
	.zero		1


	//   ....[90]....
        /*06ac*/ 	.word	0x00008d10
        /*06b0*/ 	.word	0x00000002
        /*06b4*/ 	.word	0x00000000
        /*06b8*/ 	.short	0x0101
        /*06ba*/ 	.byte	0xff
	.zero		1


	//   ....[91]....
        /*06bc*/ 	.word	0x0000a0c0
        /*06c0*/ 	.word	0x00000000
        /*06c4*/ 	.word	0x00000030
        /*06c8*/ 	.short	0x010a
        /*06ca*/ 	.byte	0xff
	.zero		1


	//   ....[92]....
        /*06cc*/ 	.word	0x0000a1a0
        /*06d0*/ 	.word	0x00000000
        /*06d4*/ 	.word	0x00000030
        /*06d8*/ 	.short	0x010a
        /*06da*/ 	.byte	0xff
	.zero		1


	//   ....[93]....
        /*06dc*/ 	.word	0x0000a2f0
        /*06e0*/ 	.word	0x00000002
        /*06e4*/ 	.word	0x00000000
        /*06e8*/ 	.short	0x0101
        /*06ea*/ 	.byte	0xff
	.zero		1


	//   ....[94]....
        /*06ec*/ 	.word	0x0000a8f0
        /*06f0*/ 	.word	0x000000ff
        /*06f4*/ 	.word	0x00000000
        /*06f8*/ 	.short	0x0101
        /*06fa*/ 	.byte	0x04
	.zero		1


	//   ....[95]....
        /*06fc*/ 	.word	0x0000b780
        /*0700*/ 	.word	0x00000000
        /*0704*/ 	.word	0x000000d0
        /*0708*/ 	.short	0x010a
        /*070a*/ 	.byte	0xff
	.zero		1


	//   ....[96]....
        /*070c*/ 	.word	0x0000b7e0
        /*0710*/ 	.word	0x00000000
        /*0714*/ 	.word	0x00000018
        /*0718*/ 	.short	0x010a
        /*071a*/ 	.byte	0xff
	.zero		1


	//   ....[97]....
        /*071c*/ 	.word	0x0000b840
        /*0720*/ 	.word	0x00000000
        /*0724*/ 	.word	0x00000018
        /*0728*/ 	.short	0x010a
        /*072a*/ 	.byte	0xff
	.zero		1


	//   ....[98]....
        /*072c*/ 	.word	0x0000b890
        /*0730*/ 	.word	0x00000003
        /*0734*/ 	.word	0x00000080
        /*0738*/ 	.short	0x010a
        /*073a*/ 	.byte	0xff
	.zero		1


	//   ....[99]....
        /*073c*/ 	.word	0x0000b8f0
        /*0740*/ 	.word	0x00000000
        /*0744*/ 	.word	0x00000000
        /*0748*/ 	.short	0x010a
        /*074a*/ 	.byte	0xff
	.zero		1


	//   ....[100]....
        /*074c*/ 	.word	0x0000b950
        /*0750*/ 	.word	0x00000000
        /*0754*/ 	.word	0x00000000
        /*0758*/ 	.short	0x010a
        /*075a*/ 	.byte	0xff
	.zero		1


	//   ....[101]....
        /*075c*/ 	.word	0x0000b9a0
        /*0760*/ 	.word	0x00000002
        /*0764*/ 	.word	0x000000c0
        /*0768*/ 	.short	0x010a
        /*076a*/ 	.byte	0xff
	.zero		1


	//   ....[102]....
        /*076c*/ 	.word	0x0000ba00
        /*0770*/ 	.word	0x00000002
        /*0774*/ 	.word	0x00000090
        /*0778*/ 	.short	0x010a
        /*077a*/ 	.byte	0xff
	.zero		1


	//   ....[103]....
        /*077c*/ 	.word	0x0000ba50
        /*0780*/ 	.word	0x00000002
        /*0784*/ 	.word	0x00000080
        /*0788*/ 	.short	0x010a
        /*078a*/ 	.byte	0xff
	.zero		1


	//   ....[104]....
        /*078c*/ 	.word	0x0000bab0
        /*0790*/ 	.word	0x00000000
        /*0794*/ 	.word	0x00000090
        /*0798*/ 	.short	0x010a
        /*079a*/ 	.byte	0xff
	.zero		1


	//   ....[105]....
        /*079c*/ 	.word	0x0000bb00
        /*07a0*/ 	.word	0x00000000
        /*07a4*/ 	.word	0x00000080
        /*07a8*/ 	.short	0x010a
        /*07aa*/ 	.byte	0xff
	.zero		1


	//   ....[106]....
        /*07ac*/ 	.word	0x0000bb60
        /*07b0*/ 	.word	0x00000003
        /*07b4*/ 	.word	0x000000b0
        /*07b8*/ 	.short	0x010a
        /*07ba*/ 	.byte	0xff
	.zero		1


	//   ....[107]....
        /*07bc*/ 	.word	0x0000bbc0
        /*07c0*/ 	.word	0x00000000
        /*07c4*/ 	.word	0x00000000
        /*07c8*/ 	.short	0x010a
        /*07ca*/ 	.byte	0xff
	.zero		1


	//   ....[108]....
        /*07cc*/ 	.word	0x0000bc20
        /*07d0*/ 	.word	0x00000000
        /*07d4*/ 	.word	0x00000000
        /*07d8*/ 	.short	0x010a
        /*07da*/ 	.byte	0xff
	.zero		1


	//   ....[109]....
        /*07dc*/ 	.word	0x0000bc80
        /*07e0*/ 	.word	0x00000000
        /*07e4*/ 	.word	0x00000000
        /*07e8*/ 	.short	0x010a
        /*07ea*/ 	.byte	0xff
	.zero		1


	//   ....[110]....
        /*07ec*/ 	.word	0x0000bcd0
        /*07f0*/ 	.word	0x0000000c
        /*07f4*/ 	.word	0x00000080
        /*07f8*/ 	.short	0x010a
        /*07fa*/ 	.byte	0xff
	.zero		1


	//   ....[111]....
        /*07fc*/ 	.word	0x0000bd30
        /*0800*/ 	.word	0x00000000
        /*0804*/ 	.word	0x00000078
        /*0808*/ 	.short	0x010a
        /*080a*/ 	.byte	0xff
	.zero		1


	//   ....[112]....
        /*080c*/ 	.word	0x0000bd90
        /*0810*/ 	.word	0x00000000
        /*0814*/ 	.word	0x00000050
        /*0818*/ 	.short	0x010a
        /*081a*/ 	.byte	0xff
	.zero		1


	//   ....[113]....
        /*081c*/ 	.word	0x0000bdf0
        /*0820*/ 	.word	0x00000000
        /*0824*/ 	.word	0x00000058
        /*0828*/ 	.short	0x010a
        /*082a*/ 	.byte	0xff
	.zero		1


	//   ....[114]....
        /*082c*/ 	.word	0x0000be50
        /*0830*/ 	.word	0x00000000
        /*0834*/ 	.word	0x00000060
        /*0838*/ 	.short	0x010a
        /*083a*/ 	.byte	0xff
	.zero		1


	//   ....[115]....
        /*083c*/ 	.word	0x0000beb0
        /*0840*/ 	.word	0x00000000
        /*0844*/ 	.word	0x00000068
        /*0848*/ 	.short	0x010a
        /*084a*/ 	.byte	0xff
	.zero		1


	//   ....[116]....
        /*084c*/ 	.word	0x0000bf10
        /*0850*/ 	.word	0x00000000
        /*0854*/ 	.word	0x00000050
        /*0858*/ 	.short	0x010a
        /*085a*/ 	.byte	0xff
	.zero		1


	//   ....[117]....
        /*085c*/ 	.word	0x0000bf70
        /*0860*/ 	.word	0x00000000
        /*0864*/ 	.word	0x00000058
        /*0868*/ 	.short	0x010a
        /*086a*/ 	.byte	0xff
	.zero		1


	//   ....[118]....
        /*086c*/ 	.word	0x0000bfd0
        /*0870*/ 	.word	0x00000000
        /*0874*/ 	.word	0x00000060
        /*0878*/ 	.short	0x010a
        /*087a*/ 	.byte	0xff
	.zero		1


	//   ....[119]....
        /*087c*/ 	.word	0x0000c020
        /*0880*/ 	.word	0x00000003
        /*0884*/ 	.word	0x00000080
        /*0888*/ 	.short	0x010a
        /*088a*/ 	.byte	0xff
	.zero		1


	//   ....[120]....
        /*088c*/ 	.word	0x0000c070
        /*0890*/ 	.word	0x00000003
        /*0894*/ 	.word	0x00000030
        /*0898*/ 	.short	0x010a
        /*089a*/ 	.byte	0xff
	.zero		1


	//   ....[121]....
        /*089c*/ 	.word	0x0000c0c0
        /*08a0*/ 	.word	0x000000b1
        /*08a4*/ 	.word	0x000000a0
        /*08a8*/ 	.short	0x010a
        /*08aa*/ 	.byte	0xff
	.zero		1


	//   ....[122]....
        /*08ac*/ 	.word	0x0000c110
        /*08b0*/ 	.word	0x000000be
        /*08b4*/ 	.word	0x00000030
        /*08b8*/ 	.short	0x010a
        /*08ba*/ 	.byte	0xff
	.zero		1


	//   ....[123]....
        /*08bc*/ 	.word	0x0000c160
        /*08c0*/ 	.word	0x00000000
        /*08c4*/ 	.word	0x00000030
        /*08c8*/ 	.short	0x010a
        /*08ca*/ 	.byte	0xff
	.zero		1


	//   ....[124]....
        /*08cc*/ 	.word	0x0000c1b0
        /*08d0*/ 	.word	0x00000000
        /*08d4*/ 	.word	0x00000030
        /*08d8*/ 	.short	0x010a
        /*08da*/ 	.byte	0xff
	.zero		1


	//----- nvinfo : EIATTR_NUM_MBARRIERS
	.align		4
.L_48:
        /*08dc*/ 	.byte	0x03, 0x38
        /*08de*/ 	.short	0x001c


	//----- nvinfo : EIATTR_EXIT_INSTR_OFFSETS
	.align		4
        /*08e0*/ 	.byte	0x04, 0x1c
        /*08e2*/ 	.short	(.L_50 - .L_49)


	//   ....[0]....
.L_49:
        /*08e4*/ 	.word	0x00002980


	//   ....[1]....
        /*08e8*/ 	.word	0x00002e90


	//   ....[2]....
        /*08ec*/ 	.word	0x00002ef0


	//   ....[3]....
        /*08f0*/ 	.word	0x00003cf0


	//   ....[4]....
        /*08f4*/ 	.word	0x00004e60


	//   ....[5]....
        /*08f8*/ 	.word	0x00004ea0


	//   ....[6]....
        /*08fc*/ 	.word	0x0000b770


	//----- nvinfo : EIATTR_MAX_THREADS
	.align		4
.L_50:
        /*0900*/ 	.byte	0x04, 0x05
        /*0902*/ 	.short	(.L_52 - .L_51)
.L_51:
        /*0904*/ 	.word	0x00000100
        /*0908*/ 	.word	0x00000001
        /*090c*/ 	.word	0x00000001


	//----- nvinfo : EIATTR_CRS_STACK_SIZE
	.align		4
.L_52:
        /*0910*/ 	.byte	0x04, 0x1e
        /*0912*/ 	.short	(.L_54 - .L_53)
.L_53:
        /*0914*/ 	.word	0x00000000


	//----- nvinfo : EIATTR_CBANK_PARAM_SIZE
	.align		4
.L_54:
        /*0918*/ 	.byte	0x03, 0x19
        /*091a*/ 	.short	0x0800


	//----- nvinfo : EIATTR_PARAM_CBANK
	.align		4
        /*091c*/ 	.byte	0x04, 0x0a
        /*091e*/ 	.short	(.L_56 - .L_55)
	.align		4
.L_55:
        /*0920*/ 	.word	index@(.nv.constant0._ZN7cutlass13device_kernelINS_4gemm6kernel13GemmUniversalIN4cute5tupleIJiiiiEEENS1_10collective13CollectiveMmaINS1_35MainloopSm100TmaUmmaWarpSpecializedILi3ELi2ELi2ENS5_IJNS4_1CILi1EEENSA_ILi8EEESB_EEEEENS5_IJNSA_ILi128EEENSA_ILi256EEESF_EEENS_12float_e5m2_tENS5_IJlSB_lEEESI_SJ_NS4_8TiledMMAINS4_8MMA_AtomIJNS4_10MMA_TraitsINS4_19SM100_MMA_F8F6F4_SSEJSI_SI_fSF_SG_NS4_17integral_constantINS4_4UMMA5MajorELSQ_0EEESR_NSO_INSP_7ScaleInELSS_0EEEST_EEEEEENS4_6LayoutINS5_IJSB_SB_SB_EEENS5_IJNSA_ILi0EEESY_SY_EEEEENS5_IJNS4_10UnderscoreES11_S11_EEEEENS4_23SM90_TMA_LOAD_MULTICASTENS4_14ComposedLayoutINS4_7SwizzleILi3ELi4ELi3EEENS4_18smem_ptr_flag_bitsILi8EEENSW_INS5_IJSC_SF_EEENS5_IJSF_SB_EEEEEEEvNS4_8identityENS4_13SM90_TMA_LOADES1D_vS1E_EENS_8epilogue10collective18CollectiveEpilogueINS1H_23Sm100TmaWarpSpecializedILi4ELi2ELi64ELb0ELb0EEEJSH_NS5_IJNSW_ISF_SB_EENSW_INSA_ILi64EEESB_EEEEESI_SJ_SI_SJ_NS1H_6fusion15FusionCallbacksIS1L_NS1Q_17LinearCombinationISI_fSI_fLNS_15FloatRoundStyleE2EEESH_S1P_JEEENS4_5SM1004TMEM4LOAD26SM100_TMEM_LOAD_32dp32b64xES1F_NS15_INS16_ILi2ELi4ELi3EEES19_NSW_INS5_IJSC_S1N_EEENS5_IJS1N_SB_EEEEEEENS4_39AutoVectorizingCopyWithAssumedAlignmentILi128EEENS4_14SM90_TMA_STOREES24_S26_S26_EEEvvEEEEvNT_6ParamsE)
        /*0924*/ 	.short	0x0380
        /*0926*/ 	.short	0x0800


	//----- nvinfo : EIATTR_SW_WAR
	.align		4
.L_56:
        /*0928*/ 	.byte	0x04, 0x36
        /*092a*/ 	.short	(.L_58 - .L_57)
.L_57:
        /*092c*/ 	.word	0x00000008
.L_58:


//--------------------- .nv.callgraph             --------------------------
	.section	.nv.callgraph,"",@"SHT_CUDA_CALLGRAPH"
	.align	4
	.sectionentsize	8
	.align		4
        /*0000*/ 	.word	0x00000000
	.align		4
        /*0004*/ 	.word	0xffffffff
	.align		4
        /*0008*/ 	.word	index@(_ZN7cutlass13device_kernelINS_4gemm6kernel13GemmUniversalIN4cute5tupleIJiiiiEEENS1_10collective13CollectiveMmaINS1_35MainloopSm100TmaUmmaWarpSpecializedILi3ELi2ELi2ENS5_IJNS4_1CILi1EEENSA_ILi8EEESB_EEEEENS5_IJNSA_ILi128EEENSA_ILi256EEESF_EEENS_12float_e5m2_tENS5_IJlSB_lEEESI_SJ_NS4_8TiledMMAINS4_8MMA_AtomIJNS4_10MMA_TraitsINS4_19SM100_MMA_F8F6F4_SSEJSI_SI_fSF_SG_NS4_17integral_constantINS4_4UMMA5MajorELSQ_0EEESR_NSO_INSP_7ScaleInELSS_0EEEST_EEEEEENS4_6LayoutINS5_IJSB_SB_SB_EEENS5_IJNSA_ILi0EEESY_SY_EEEEENS5_IJNS4_10UnderscoreES11_S11_EEEEENS4_23SM90_TMA_LOAD_MULTICASTENS4_14ComposedLayoutINS4_7SwizzleILi3ELi4ELi3EEENS4_18smem_ptr_flag_bitsILi8EEENSW_INS5_IJSC_SF_EEENS5_IJSF_SB_EEEEEEEvNS4_8identityENS4_13SM90_TMA_LOADES1D_vS1E_EENS_8epilogue10collective18CollectiveEpilogueINS1H_23Sm100TmaWarpSpecializedILi4ELi2ELi64ELb0ELb0EEEJSH_NS5_IJNSW_ISF_SB_EENSW_INSA_ILi64EEESB_EEEEESI_SJ_SI_SJ_NS1H_6fusion15FusionCallbacksIS1L_NS1Q_17LinearCombinationISI_fSI_fLNS_15FloatRoundStyleE2EEESH_S1P_JEEENS4_5SM1004TMEM4LOAD26SM100_TMEM_LOAD_32dp32b64xES1F_NS15_INS16_ILi2ELi4ELi3EEES19_NSW_INS5_IJSC_S1N_EEENS5_IJS1N_SB_EEEEEEENS4_39AutoVectorizingCopyWithAssumedAlignmentILi128EEENS4_14SM90_TMA_STOREES24_S26_S26_EEEvvEEEEvNT_6ParamsE)
	.align		4
        /*000c*/ 	.word	index@(__assertfail)
	.align		4
        /*0010*/ 	.word	0x00000000
	.align		4
        /*0014*/ 	.word	0xfffffffe
	.align		4
        /*0018*/ 	.word	0x00000000
	.align		4
        /*001c*/ 	.word	0xfffffffd
	.align		4
        /*0020*/ 	.word	0x00000000
	.align		4
        /*0024*/ 	.word	0xfffffffc


//--------------------- .nv.constant4             --------------------------
	.section	.nv.constant4,"a",@progbits
	.align	8
	.align		8
.nv.constant4:
        /*0000*/ 	.dword	__assertfail
	.align		8
        /*0008*/ 	.dword	__unnamed_1
	.align		8
        /*0010*/ 	.dword	__unnamed_2
	.align		8
        /*0018*/ 	.dword	__unnamed_3
	.align		8
        /*0020*/ 	.dword	_ZN40_INTERNAL_0eb16068_4_k_cu_c7e8bcca_235944cuda3std3__45__cpo5beginE
	.align		8
        /*0028*/ 	.dword	_ZN40_INTERNAL_0eb16068_4_k_cu_c7e8bcca_235944cuda3std3__45__cpo3endE
	.align		8
        /*0030*/ 	.dword	_ZN40_INTERNAL_0eb16068_4_k_cu_c7e8bcca_235944cuda3std3__45__cpo6cbeginE
	.align		8
        /*0038*/ 	.dword	_ZN40_INTERNAL_0eb16068_4_k_cu_c7e8bcca_235944cuda3std3__45__cpo4cendE
	.align		8
        /*0040*/ 	.dword	_ZN40_INTERNAL_0eb16068_4_k_cu_c7e8bcca_235944cuda3std3__442_GLOBAL__N__0eb16068_4_k_cu_c7e8bcca_235946ignoreE
	.align		8
        /*0048*/ 	.dword	_ZN40_INTERNAL_0eb16068_4_k_cu_c7e8bcca_235944cuda3std3__419piecewise_constructE
	.align		8
        /*0050*/ 	.dword	_ZN40_INTERNAL_0eb16068_4_k_cu_c7e8bcca_235944cuda3std3__48in_placeE
	.align		8
        /*0058*/ 	.dword	_ZN40_INTERNAL_0eb16068_4_k_cu_c7e8bcca_235944cuda3std6ranges3__45__cpo4swapE
	.align		8
        /*0060*/ 	.dword	_ZN40_INTERNAL_0eb16068_4_k_cu_c7e8bcca_235944cuda3std6ranges3__45__cpo9iter_moveE
	.align		8
        /*0068*/ 	.dword	_ZN40_INTERNAL_0eb16068_4_k_cu_c7e8bcca_235944cute7productE
	.align		8
        /*0070*/ 	.dword	_ZN40_INTERNAL_0eb16068_4_k_cu_c7e8bcca_235944cute1_E
	.align		8
        /*0078*/ 	.dword	$str$25
	.align		8
        /*0080*/ 	.dword	$str$26
	.align		8
        /*0088*/ 	.dword	$str$27
	.align		8
        /*0090*/ 	.dword	$str$28


//--------------------- .text._ZN7cutlass13device_kernelINS_4gemm6kernel13GemmUniversalIN4cute5tupleIJiiiiEEENS1_10collective13CollectiveMmaINS1_35MainloopSm100TmaUmmaWarpSpecializedILi3ELi2ELi2ENS5_IJNS4_1CILi1EEENSA_ILi8EEESB_EEEEENS5_IJNSA_ILi128EEENSA_ILi256EEESF_EEENS_12float_e5m2_tENS5_IJlSB_lEEESI_SJ_NS4_8TiledMMAINS4_8MMA_AtomIJNS4_10MMA_TraitsINS4_19SM100_MMA_F8F6F4_SSEJSI_SI_fSF_SG_NS4_17integral_constantINS4_4UMMA5MajorELSQ_0EEESR_NSO_INSP_7ScaleInELSS_0EEEST_EEEEEENS4_6LayoutINS5_IJSB_SB_SB_EEENS5_IJNSA_ILi0EEESY_SY_EEEEENS5_IJNS4_10UnderscoreES11_S11_EEEEENS4_23SM90_TMA_LOAD_MULTICASTENS4_14ComposedLayoutINS4_7SwizzleILi3ELi4ELi3EEENS4_18smem_ptr_flag_bitsILi8EEENSW_INS5_IJSC_SF_EEENS5_IJSF_SB_EEEEEEEvNS4_8identityENS4_13SM90_TMA_LOADES1D_vS1E_EENS_8epilogue10collective18CollectiveEpilogueINS1H_23Sm100TmaWarpSpecializedILi4ELi2ELi64ELb0ELb0EEEJSH_NS5_IJNSW_ISF_SB_EENSW_INSA_ILi64EEESB_EEEEESI_SJ_SI_SJ_NS1H_6fusion15FusionCallbacksIS1L_NS1Q_17LinearCombinationISI_fSI_fLNS_15FloatRoundStyleE2EEESH_S1P_JEEENS4_5SM1004TMEM4LOAD26SM100_TMEM_LOAD_32dp32b64xES1F_NS15_INS16_ILi2ELi4ELi3EEES19_NSW_INS5_IJSC_S1N_EEENS5_IJS1N_SB_EEEEEEENS4_39AutoVectorizingCopyWithAssumedAlignmentILi128EEENS4_14SM90_TMA_STOREES24_S26_S26_EEEvvEEEEvNT_6ParamsE --------------------------
	.section	.text._ZN7cutlass13device_kernelINS_4gemm6kernel13GemmUniversalIN4cute5tupleIJiiiiEEENS1_10collective13CollectiveMmaINS1_35MainloopSm100TmaUmmaWarpSpecializedILi3ELi2ELi2ENS5_IJNS4_1CILi1EEENSA_ILi8EEESB_EEEEENS5_IJNSA_ILi128EEENSA_ILi256EEESF_EEENS_12float_e5m2_tENS5_IJlSB_lEEESI_SJ_NS4_8TiledMMAINS4_8MMA_AtomIJNS4_10MMA_TraitsINS4_19SM100_MMA_F8F6F4_SSEJSI_SI_fSF_SG_NS4_17integral_constantINS4_4UMMA5MajorELSQ_0EEESR_NSO_INSP_7ScaleInELSS_0EEEST_EEEEEENS4_6LayoutINS5_IJSB_SB_SB_EEENS5_IJNSA_ILi0EEESY_SY_EEEEENS5_IJNS4_10UnderscoreES11_S11_EEEEENS4_23SM90_TMA_LOAD_MULTICASTENS4_14ComposedLayoutINS4_7SwizzleILi3ELi4ELi3EEENS4_18smem_ptr_flag_bitsILi8EEENSW_INS5_IJSC_SF_EEENS5_IJSF_SB_EEEEEEEvNS4_8identityENS4_13SM90_TMA_LOADES1D_vS1E_EENS_8epilogue10collective18CollectiveEpilogueINS1H_23Sm100TmaWarpSpecializedILi4ELi2ELi64ELb0ELb0EEEJSH_NS5_IJNSW_ISF_SB_EENSW_INSA_ILi64EEESB_EEEEESI_SJ_SI_SJ_NS1H_6fusion15FusionCallbacksIS1L_NS1Q_17LinearCombinationISI_fSI_fLNS_15FloatRoundStyleE2EEESH_S1P_JEEENS4_5SM1004TMEM4LOAD26SM100_TMEM_LOAD_32dp32b64xES1F_NS15_INS16_ILi2ELi4ELi3EEES19_NSW_INS5_IJSC_S1N_EEENS5_IJS1N_SB_EEEEEEENS4_39AutoVectorizingCopyWithAssumedAlignmentILi128EEENS4_14SM90_TMA_STOREES24_S26_S26_EEEvvEEEEvNT_6ParamsE,"ax",@progbits
	.align	128
.text._ZN7cutlass13device_kernelINS_4gemm6kernel13GemmUniversalIN4cute5tupleIJiiiiEEENS1_10collective13CollectiveMmaINS1_35MainloopSm100TmaUmmaWarpSpecializedILi3ELi2ELi2ENS5_IJNS4_1CILi1EEENSA_ILi8EEESB_EEEEENS5_IJNSA_ILi128EEENSA_ILi256EEESF_EEENS_12float_e5m2_tENS5_IJlSB_lEEESI_SJ_NS4_8TiledMMAINS4_8MMA_AtomIJNS4_10MMA_TraitsINS4_19SM100_MMA_F8F6F4_SSEJSI_SI_fSF_SG_NS4_17integral_constantINS4_4UMMA5MajorELSQ_0EEESR_NSO_INSP_7ScaleInELSS_0EEEST_EEEEEENS4_6LayoutINS5_IJSB_SB_SB_EEENS5_IJNSA_ILi0EEESY_SY_EEEEENS5_IJNS4_10UnderscoreES11_S11_EEEEENS4_23SM90_TMA_LOAD_MULTICASTENS4_14ComposedLayoutINS4_7SwizzleILi3ELi4ELi3EEENS4_18smem_ptr_flag_bitsILi8EEENSW_INS5_IJSC_SF_EEENS5_IJSF_SB_EEEEEEEvNS4_8identityENS4_13SM90_TMA_LOADES1D_vS1E_EENS_8epilogue10collective18CollectiveEpilogueINS1H_23Sm100TmaWarpSpecializedILi4ELi2ELi64ELb0ELb0EEEJSH_NS5_IJNSW_ISF_SB_EENSW_INSA_ILi64EEESB_EEEEESI_SJ_SI_SJ_NS1H_6fusion15FusionCallbacksIS1L_NS1Q_17LinearCombinationISI_fSI_fLNS_15FloatRoundStyleE2EEESH_S1P_JEEENS4_5SM1004TMEM4LOAD26SM100_TMEM_LOAD_32dp32b64xES1F_NS15_INS16_ILi2ELi4ELi3EEES19_NSW_INS5_IJSC_S1N_EEENS5_IJS1N_SB_EEEEEEENS4_39AutoVectorizingCopyWithAssumedAlignmentILi128EEENS4_14SM90_TMA_STOREES24_S26_S26_EEEvvEEEEvNT_6ParamsE:
        .type           _ZN7cutlass13device_kernelINS_4gemm6kernel13GemmUniversalIN4cute5tupleIJiiiiEEENS1_10collective13CollectiveMmaINS1_35MainloopSm100TmaUmmaWarpSpecializedILi3ELi2ELi2ENS5_IJNS4_1CILi1EEENSA_ILi8EEESB_EEEEENS5_IJNSA_ILi128EEENSA_ILi256EEESF_EEENS_12float_e5m2_tENS5_IJlSB_lEEESI_SJ_NS4_8TiledMMAINS4_8MMA_AtomIJNS4_10MMA_TraitsINS4_19SM100_MMA_F8F6F4_SSEJSI_SI_fSF_SG_NS4_17integral_constantINS4_4UMMA5MajorELSQ_0EEESR_NSO_INSP_7ScaleInELSS_0EEEST_EEEEEENS4_6LayoutINS5_IJSB_SB_SB_EEENS5_IJNSA_ILi0EEESY_SY_EEEEENS5_IJNS4_10UnderscoreES11_S11_EEEEENS4_23SM90_TMA_LOAD_MULTICASTENS4_14ComposedLayoutINS4_7SwizzleILi3ELi4ELi3EEENS4_18smem_ptr_flag_bitsILi8EEENSW_INS5_IJSC_SF_EEENS5_IJSF_SB_EEEEEEEvNS4_8identityENS4_13SM90_TMA_LOADES1D_vS1E_EENS_8epilogue10collective18CollectiveEpilogueINS1H_23Sm100TmaWarpSpecializedILi4ELi2ELi64ELb0ELb0EEEJSH_NS5_IJNSW_ISF_SB_EENSW_INSA_ILi64EEESB_EEEEESI_SJ_SI_SJ_NS1H_6fusion15FusionCallbacksIS1L_NS1Q_17LinearCombinationISI_fSI_fLNS_15FloatRoundStyleE2EEESH_S1P_JEEENS4_5SM1004TMEM4LOAD26SM100_TMEM_LOAD_32dp32b64xES1F_NS15_INS16_ILi2ELi4ELi3EEES19_NSW_INS5_IJSC_S1N_EEENS5_IJS1N_SB_EEEEEEENS4_39AutoVectorizingCopyWithAssumedAlignmentILi128EEENS4_14SM90_TMA_STOREES24_S26_S26_EEEvvEEEEvNT_6ParamsE,@function
        .size           _ZN7cutlass13device_kernelINS_4gemm6kernel13GemmUniversalIN4cute5tupleIJiiiiEEENS1_10collective13CollectiveMmaINS1_35MainloopSm100TmaUmmaWarpSpecializedILi3ELi2ELi2ENS5_IJNS4_1CILi1EEENSA_ILi8EEESB_EEEEENS5_IJNSA_ILi128EEENSA_ILi256EEESF_EEENS_12float_e5m2_tENS5_IJlSB_lEEESI_SJ_NS4_8TiledMMAINS4_8MMA_AtomIJNS4_10MMA_TraitsINS4_19SM100_MMA_F8F6F4_SSEJSI_SI_fSF_SG_NS4_17integral_constantINS4_4UMMA5MajorELSQ_0EEESR_NSO_INSP_7ScaleInELSS_0EEEST_EEEEEENS4_6LayoutINS5_IJSB_SB_SB_EEENS5_IJNSA_ILi0EEESY_SY_EEEEENS5_IJNS4_10UnderscoreES11_S11_EEEEENS4_23SM90_TMA_LOAD_MULTICASTENS4_14ComposedLayoutINS4_7SwizzleILi3ELi4ELi3EEENS4_18smem_ptr_flag_bitsILi8EEENSW_INS5_IJSC_SF_EEENS5_IJSF_SB_EEEEEEEvNS4_8identityENS4_13SM90_TMA_LOADES1D_vS1E_EENS_8epilogue10collective18CollectiveEpilogueINS1H_23Sm100TmaWarpSpecializedILi4ELi2ELi64ELb0ELb0EEEJSH_NS5_IJNSW_ISF_SB_EENSW_INSA_ILi64EEESB_EEEEESI_SJ_SI_SJ_NS1H_6fusion15FusionCallbacksIS1L_NS1Q_17LinearCombinationISI_fSI_fLNS_15FloatRoundStyleE2EEESH_S1P_JEEENS4_5SM1004TMEM4LOAD26SM100_TMEM_LOAD_32dp32b64xES1F_NS15_INS16_ILi2ELi4ELi3EEES19_NSW_INS5_IJSC_S1N_EEENS5_IJS1N_SB_EEEEEEENS4_39AutoVectorizingCopyWithAssumedAlignmentILi128EEENS4_14SM90_TMA_STOREES24_S26_S26_EEEvvEEEEvNT_6ParamsE,(.L_x_171 - _ZN7cutlass13device_kernelINS_4gemm6kernel13GemmUniversalIN4cute5tupleIJiiiiEEENS1_10collective13CollectiveMmaINS1_35MainloopSm100TmaUmmaWarpSpecializedILi3ELi2ELi2ENS5_IJNS4_1CILi1EEENSA_ILi8EEESB_EEEEENS5_IJNSA_ILi128EEENSA_ILi256EEESF_EEENS_12float_e5m2_tENS5_IJlSB_lEEESI_SJ_NS4_8TiledMMAINS4_8MMA_AtomIJNS4_10MMA_TraitsINS4_19SM100_MMA_F8F6F4_SSEJSI_SI_fSF_SG_NS4_17integral_constantINS4_4UMMA5MajorELSQ_0EEESR_NSO_INSP_7ScaleInELSS_0EEEST_EEEEEENS4_6LayoutINS5_IJSB_SB_SB_EEENS5_IJNSA_ILi0EEESY_SY_EEEEENS5_IJNS4_10UnderscoreES11_S11_EEEEENS4_23SM90_TMA_LOAD_MULTICASTENS4_14ComposedLayoutINS4_7SwizzleILi3ELi4ELi3EEENS4_18smem_ptr_flag_bitsILi8EEENSW_INS5_IJSC_SF_EEENS5_IJSF_SB_EEEEEEEvNS4_8identityENS4_13SM90_TMA_LOADES1D_vS1E_EENS_8epilogue10collective18CollectiveEpilogueINS1H_23Sm100TmaWarpSpecializedILi4ELi2ELi64ELb0ELb0EEEJSH_NS5_IJNSW_ISF_SB_EENSW_INSA_ILi64EEESB_EEEEESI_SJ_SI_SJ_NS1H_6fusion15FusionCallbacksIS1L_NS1Q_17LinearCombinationISI_fSI_fLNS_15FloatRoundStyleE2EEESH_S1P_JEEENS4_5SM1004TMEM4LOAD26SM100_TMEM_LOAD_32dp32b64xES1F_NS15_INS16_ILi2ELi4ELi3EEES19_NSW_INS5_IJSC_S1N_EEENS5_IJS1N_SB_EEEEEEENS4_39AutoVectorizingCopyWithAssumedAlignmentILi128EEENS4_14SM90_TMA_STOREES24_S26_S26_EEEvvEEEEvNT_6ParamsE)
        .other          _ZN7cutlass13device_kernelINS_4gemm6kernel13GemmUniversalIN4cute5tupleIJiiiiEEENS1_10collective13CollectiveMmaINS1_35MainloopSm100TmaUmmaWarpSpecializedILi3ELi2ELi2ENS5_IJNS4_1CILi1EEENSA_ILi8EEESB_EEEEENS5_IJNSA_ILi128EEENSA_ILi256EEESF_EEENS_12float_e5m2_tENS5_IJlSB_lEEESI_SJ_NS4_8TiledMMAINS4_8MMA_AtomIJNS4_10MMA_TraitsINS4_19SM100_MMA_F8F6F4_SSEJSI_SI_fSF_SG_NS4_17integral_constantINS4_4UMMA5MajorELSQ_0EEESR_NSO_INSP_7ScaleInELSS_0EEEST_EEEEEENS4_6LayoutINS5_IJSB_SB_SB_EEENS5_IJNSA_ILi0EEESY_SY_EEEEENS5_IJNS4_10UnderscoreES11_S11_EEEEENS4_23SM90_TMA_LOAD_MULTICASTENS4_14ComposedLayoutINS4_7SwizzleILi3ELi4ELi3EEENS4_18smem_ptr_flag_bitsILi8EEENSW_INS5_IJSC_SF_EEENS5_IJSF_SB_EEEEEEEvNS4_8identityENS4_13SM90_TMA_LOADES1D_vS1E_EENS_8epilogue10collective18CollectiveEpilogueINS1H_23Sm100TmaWarpSpecializedILi4ELi2ELi64ELb0ELb0EEEJSH_NS5_IJNSW_ISF_SB_EENSW_INSA_ILi64EEESB_EEEEESI_SJ_SI_SJ_NS1H_6fusion15FusionCallbacksIS1L_NS1Q_17LinearCombinationISI_fSI_fLNS_15FloatRoundStyleE2EEESH_S1P_JEEENS4_5SM1004TMEM4LOAD26SM100_TMEM_LOAD_32dp32b64xES1F_NS15_INS16_ILi2ELi4ELi3EEES19_NSW_INS5_IJSC_S1N_EEENS5_IJS1N_SB_EEEEEEENS4_39AutoVectorizingCopyWithAssumedAlignmentILi128EEENS4_14SM90_TMA_STOREES24_S26_S26_EEEvvEEEEvNT_6ParamsE,@"STO_CUDA_ENTRY STV_DEFAULT"
_ZN7cutlass13device_kernelINS_4gemm6kernel13GemmUniversalIN4cute5tupleIJiiiiEEENS1_10collective13CollectiveMmaINS1_35MainloopSm100TmaUmmaWarpSpecializedILi3ELi2ELi2ENS5_IJNS4_1CILi1EEENSA_ILi8EEESB_EEEEENS5_IJNSA_ILi128EEENSA_ILi256EEESF_EEENS_12float_e5m2_tENS5_IJlSB_lEEESI_SJ_NS4_8TiledMMAINS4_8MMA_AtomIJNS4_10MMA_TraitsINS4_19SM100_MMA_F8F6F4_SSEJSI_SI_fSF_SG_NS4_17integral_constantINS4_4UMMA5MajorELSQ_0EEESR_NSO_INSP_7ScaleInELSS_0EEEST_EEEEEENS4_6LayoutINS5_IJSB_SB_SB_EEENS5_IJNSA_ILi0EEESY_SY_EEEEENS5_IJNS4_10UnderscoreES11_S11_EEEEENS4_23SM90_TMA_LOAD_MULTICASTENS4_14ComposedLayoutINS4_7SwizzleILi3ELi4ELi3EEENS4_18smem_ptr_flag_bitsILi8EEENSW_INS5_IJSC_SF_EEENS5_IJSF_SB_EEEEEEEvNS4_8identityENS4_13SM90_TMA_LOADES1D_vS1E_EENS_8epilogue10collective18CollectiveEpilogueINS1H_23Sm100TmaWarpSpecializedILi4ELi2ELi64ELb0ELb0EEEJSH_NS5_IJNSW_ISF_SB_EENSW_INSA_ILi64EEESB_EEEEESI_SJ_SI_SJ_NS1H_6fusion15FusionCallbacksIS1L_NS1Q_17LinearCombinationISI_fSI_fLNS_15FloatRoundStyleE2EEESH_S1P_JEEENS4_5SM1004TMEM4LOAD26SM100_TMEM_LOAD_32dp32b64xES1F_NS15_INS16_ILi2ELi4ELi3EEES19_NSW_INS5_IJSC_S1N_EEENS5_IJS1N_SB_EEEEEEENS4_39AutoVectorizingCopyWithAssumedAlignmentILi128EEENS4_14SM90_TMA_STOREES24_S26_S26_EEEvvEEEEvNT_6ParamsE:
[----:B------:R-:W1:Y:S01]  /*0000*/  LDC R1, c[0x0][0x37c] ;  /* 0x0000df00ff017b82 */ /* 0x000e620000000800 */
[----:B------:R-:W2:Y:S01]  /*0010*/  S2R R170, SR_TID.X ;  /* 0x0000000000aa7919 */ /* 0x000ea20000002100 */
[----:B------:R-:W3:Y:S01]  /*0020*/  LDCU.64 UR8, c[0x0][0x890] ;  /* 0x00011200ff0877ac */ /* 0x000ee20008000a00 */
[----:B------:R-:W-:Y:S02]  /*0030*/  PRMT R158, RZ, 0x7610, R158 ;  /* 0x00007610ff9e7816 */ /* 0x000fe4000000009e */
[----:B------:R-:W-:Y:S01]  /*0040*/  ELECT P3, URZ, PT ;  /* 0x0000000000ff782f */ /* 0x000fe20003860000 */
[----:B---3--:R-:W-:-:S04]  /*0050*/  UISETP.NE.U32.AND UP0, UPT, UR8, URZ, UPT ;  /* 0x000000ff0800728c */ /* 0x008fc8000bf05070 */
[----:B------:R-:W-:Y:S01]  /*0060*/  UISETP.NE.AND.EX UP0, UPT, UR9, URZ, UPT, UP0 ;  /* 0x000000ff0900728c */ /* 0x000fe2000bf05300 */
[----:B--2---:R-:W-:-:S05]  /*0070*/  SHF.R.U32.HI R159, RZ, 0x5, R170 ;  /* 0x00000005ff9f7819 */ /* 0x004fca00000116aa */
[----:B------:R-:W2:Y:S02]  /*0080*/  SHFL.IDX PT, R0, R159, RZ, 0x1f ;  /* 0x00001fff9f007589 */ /* 0x000ea400000e0000 */
[----:B--2---:R-:W-:Y:S01]  /*0090*/  R2UR UR17, R0 ;  /* 0x00000000001172ca */ /* 0x004fe200000e0000 */
[----:B-1----:R-:W-:-:S14]  /*00a0*/  BRA.U UP0, `(.L_x_0) ;  /* 0x0000000100307547 */ /* 0x002fdc000b800000 */
[----:B------:R-:W1:Y:S02]  /*00b0*/  LDCU.64 UR4, c[0x0][0x888] ;  /* 0x00011100ff0477ac */ /* 0x000e640008000a00 */
[----:B-1----:R-:W-:-:S04]  /*00c0*/  UISETP.NE.U32.AND UP0, UPT, UR4, URZ, UPT ;  /* 0x000000ff0400728c */ /* 0x002fc8000bf05070 */
[----:B------:R-:W-:-:S09]  /*00d0*/  UISETP.NE.AND.EX UP0, UPT, UR5, URZ, UPT, UP0 ;  /* 0x000000ff0500728c */ /* 0x000fd2000bf05300 */
[----:B------:R-:W-:Y:S05]  /*00e0*/  BRA.U !UP0, `(.L_x_1) ;  /* 0x0000000108147547 */ /* 0x000fea000b800000 */
[----:B------:R-:W1:Y:S01]  /*00f0*/  LDC.64 R2, c[0x0][0x888] ;  /* 0x00022200ff027b82 */ /* 0x000e620000000a00 */
[----:B------:R-:W1:Y:S02]  /*0100*/  LDCU.64 UR4, c[0x0][0x358] ;  /* 0x00006b00ff0477ac */ /* 0x000e640008000a00 */
[----:B-1----:R1:W5:Y:S01]  /*0110*/  LDG.E R73, desc[UR4][R2.64] ;  /* 0x0000000402497981 */ /* 0x002362000c1e1900 */
[----:B------:R-:W-:Y:S01]  /*0120*/  HFMA2 R158, -RZ, RZ, 0, 5.9604644775390625e-08 ;  /* 0x00000001ff9e7431 */ /* 0x000fe200000001ff */
[----:B------:R-:W-:Y:S05]  /*0130*/  BRA `(.L_x_0) ;  /* 0x00000000000c7947 */ /* 0x000fea0003800000 */
.L_x_1:
[----:B------:R-:W1:Y:S01]  /*0140*/  LDCU UR4, c[0x0][0x880] ;  /* 0x00011000ff0477ac */ /* 0x000e620008000800 */
[----:B------:R-:W-:Y:S01]  /*0150*/  HFMA2 R158, -RZ, RZ, 0, 5.9604644775390625e-08 ;  /* 0x00000001ff9e7431 */ /* 0x000fe200000001ff */
[----:B-1----:R-:W-:-:S07]  /*0160*/  MOV R73, UR4 ;  /* 0x0000000400497c02 */ /* 0x002fce0008000f00 */
.L_x_0:
[----:B------:R-:W2:Y:S02]  /*0170*/  LDCU.64 UR4, c[0x0][0x8b0] ;  /* 0x00011600ff0477ac */ /* 0x000ea40008000a00 */
[----:B--2---:R-:W-:-:S04]  /*0180*/  UISETP.NE.U32.AND UP0, UPT, UR4, URZ, UPT ;  /* 0x000000ff0400728c */ /* 0x004fc8000bf05070 */
[----:B------:R-:W-:-:S09]  /*0190*/  UISETP.NE.AND.EX UP0, UPT, UR5, URZ, UPT, UP0 ;  /* 0x000000ff0500728c */ /* 0x000fd2000bf05300 */
[----:B------:R-:W-:Y:S05]  /*01a0*/  BRA.U UP0, `(.L_x_2) ;  /* 0x0000000100287547 */ /* 0x000fea000b800000 */
[----:B------:R-:W2:Y:S02]  /*01b0*/  LDCU.64 UR4, c[0x0][0x8a8] ;  /* 0x00011500ff0477ac */ /* 0x000ea40008000a00 */
[----:B--2---:R-:W-:-:S04]  /*01c0*/  UISETP.NE.U32.AND UP0, UPT, UR4, URZ, UPT ;  /* 0x000000ff0400728c */ /* 0x004fc8000bf05070 */
[----:B------:R-:W-:-:S09]  /*01d0*/  UISETP.NE.AND.EX UP0, UPT, UR5, URZ, UPT, UP0 ;  /* 0x000000ff0500728c */ /* 0x000fd2000bf05300 */
[----:B------:R-:W-:Y:S05]  /*01e0*/  BRA.U !UP0, `(.L_x_3) ;  /* 0x0000000108107547 */ /* 0x000fea000b800000 */
[----:B------:R-:W2:Y:S01]  /*01f0*/  LDC.64 R70, c[0x0][0x8a8] ;  /* 0x00022a00ff467b82 */ /* 0x000ea20000000a00 */
[----:B------:R-:W2:Y:S02]  /*0200*/  LDCU.64 UR4, c[0x0][0x358] ;  /* 0x00006b00ff0477ac */ /* 0x000ea40008000a00 */
[----:B--2---:R2:W5:Y:S01]  /*0210*/  LDG.E R70, desc[UR4][R70.64] ;  /* 0x0000000446467981 */ /* 0x004562000c1e1900 */
[----:B------:R-:W-:Y:S05]  /*0220*/  BRA `(.L_x_2) ;  /* 0x0000000000087947 */ /* 0x000fea0003800000 */
.L_x_3:
[----:B------:R-:W2:Y:S02]  /*0230*/  LDCU UR4, c[0x0][0x8a0] ;  /* 0x00011400ff0477ac */ /* 0x000ea40008000800 */
[----:B--2---:R-:W-:Y:S02]  /*0240*/  MOV R70, UR4 ;  /* 0x0000000400467c02 */ /* 0x004fe40008000f00 */
.L_x_2:
[----:B------:R-:W-:Y:S01]  /*0250*/  IMAD.U32 R0, RZ, RZ, UR17 ;  /* 0x00000011ff007e24 */ /* 0x000fe2000f8e00ff */
[----:B------:R-:W-:Y:S04]  /*0260*/  BSSY.RECONVERGENT B0, `(.L_x_4) ;  /* 0x000000c000007945 */ /* 0x000fe80003800200 */
[C---:B------:R-:W-:Y:S02]  /*0270*/  ISETP.NE.OR P1, PT, R0.reuse, 0x1, !P3 ;  /* 0x000000010000780c */ /* 0x040fe40005f25670 */
[----:B------:R-:W-:-:S11]  /*0280*/  ISETP.NE.OR P0, PT, R0, 0x3, !P3 ;  /* 0x000000030000780c */ /* 0x000fd60005f05670 */
[----:B------:R-:W-:Y:S05]  /*0290*/  @P1 BRA `(.L_x_5) ;  /* 0x0000000000201947 */ /* 0x000fea0003800000 */
[----:B------:R-:W3:Y:S02]  /*02a0*/  LDCU.64 UR4, c[0x0][0x348] ;  /* 0x00006900ff0477ac */ /* 0x000ee40008000a00 */
[----:B---3--:R-:W-:Y:S02]  /*02b0*/  UIADD3 UR6, UP1, UPT, UR4, 0x80, URZ ;  /* 0x0000008004067890 */ /* 0x008fe4000ff3e0ff */
[----:B------:R-:W-:Y:S02]  /*02c0*/  UIADD3 UR4, UP0, UPT, UR4, 0x180, URZ ;  /* 0x0000018004047890 */ /* 0x000fe4000ff1e0ff */
[----:B------:R-:W-:Y:S02]  /*02d0*/  UIADD3.X UR7, UPT, UPT, URZ, UR5, URZ, UP1, !UPT ;  /* 0x00000005ff077290 */ /* 0x000fe40008ffe4ff */
[----:B------:R-:W-:-:S07]  /*02e0*/  UIADD3.X UR5, UPT, UPT, URZ, UR5, URZ, UP0, !UPT ;  /* 0x00000005ff057290 */ /* 0x000fce00087fe4ff */
[----:B------:R3:W-:Y:S02]  /*02f0*/  UTMACCTL.PF [UR6] ;  /* 0x00000000060079b9 */ /* 0x0007e40008040000 */
[----:B------:R3:W-:Y:S02]  /*0300*/  UTMACCTL.PF [UR4] ;  /* 0x00000000040079b9 */ /* 0x0007e40008040000 */
[----:B---3--:R-:W-:Y:S01]  /*0310*/  NOP ;  /* 0x0000000000007918 */ /* 0x008fe20000000000 */
.L_x_5:
[----:B------:R-:W-:Y:S05]  /*0320*/  BSYNC.RECONVERGENT B0 ;  /* 0x0000000000007941 */ /* 0x000fea0003800200 */
.L_x_4:
[----:B------:R-:W-:Y:S04]  /*0330*/  BSSY.RECONVERGENT B0, `(.L_x_6) ;  /* 0x000000a000007945 */ /* 0x000fe80003800200 */
        /* <DEDUP_REMOVED lines=9> */
.L_x_7:
[----:B------:R-:W-:Y:S05]  /*03d0*/  BSYNC.RECONVERGENT B0 ;  /* 0x0000000000007941 */ /* 0x000fea0003800200 */
.L_x_6:
[----:B------:R-:W3:Y:S01]  /*03e0*/  LDCU.64 UR4, c[0x0][0x888] ;  /* 0x00011100ff0477ac */ /* 0x000ee20008000a00 */
[----:B------:R-:W-:Y:S02]  /*03f0*/  UISETP.EQ.U32.AND UP1, UPT, UR8, URZ, UPT ;  /* 0x000000ff0800728c */ /* 0x000fe4000bf22070 */
[----:B------:R-:W-:Y:S02]  /*0400*/  UPLOP3.LUT UP3, UPT, UPT, UPT, UPT, 0x80, 0x8 ;  /* 0x000000000008789c */ /* 0x000fe40003f6f070 */
[----:B---3--:R-:W-:-:S04]  /*0410*/  UISETP.NE.U32.AND UP0, UPT, UR4, URZ, UPT ;  /* 0x000000ff0400728c */ /* 0x008fc8000bf05070 */
[----:B------:R-:W-:-:S04]  /*0420*/  UISETP.NE.AND.EX UP0, UPT, UR5, URZ, UPT, UP0 ;  /* 0x000000ff0500728c */ /* 0x000fc8000bf05300 */
[----:B------:R-:W-:-:S04]  /*0430*/  UISETP.EQ.OR.EX UP2, UPT, UR9, URZ, !UP0, UP1 ;  /* 0x000000ff0900728c */ /* 0x000fc8000c742710 */
[----:B------:R-:W-:-:S06]  /*0440*/  UP2UR UR4, UPR, URZ, 0x4 ;  /* 0x00000004ff047883 */ /* 0x000fcc0008000000 */
[----:B------:R-:W-:Y:S01]  /*0450*/  MOV R161, UR4 ;  /* 0x0000000400a17c02 */ /* 0x000fe20008000f00 */
[----:B------:R-:W-:Y:S06]  /*0460*/  BRA.U !UP2, `(.L_x_8) ;  /* 0x000000010a207547 */ /* 0x000fec000b800000 */
[----:B------:R-:W-:Y:S01]  /*0470*/  UISETP.NE.U32.AND UP1, UPT, UR8, URZ, UPT ;  /* 0x000000ff0800728c */ /* 0x000fe2000bf25070 */
[----:B-----5:R-:W-:Y:S01]  /*0480*/  FSETP.NEU.AND P0, PT, R73, RZ, PT ;  /* 0x000000ff4900720b */ /* 0x020fe20003f0d000 */
[----:B------:R-:W-:Y:S02]  /*0490*/  USEL UR4, URZ, 0xffffffff, UP0 ;  /* 0xffffffffff047887 */ /* 0x000fe40008000000 */
[----:B------:R-:W-:-:S10]  /*04a0*/  UISETP.NE.AND.EX UP1, UPT, UR9, URZ, UPT, UP1 ;  /* 0x000000ff0900728c */ /* 0x000fd4000bf25310 */
[----:B------:R-:W-:Y:S01]  /*04b0*/  VOTEU.ANY UP0, P0 ;  /* 0x0000000000ff7886 */ /* 0x000fe20000000100 */
[----:B------:R-:W-:-:S04]  /*04c0*/  @!UP1 USEL UR4, URZ, 0xffffffff, UP0 ;  /* 0xffffffffff049887 */ /* 0x000fc80008000000 */
[----:B------:R-:W-:-:S04]  /*04d0*/  ULOP3.LUT UR4, UR4, 0x1, URZ, 0xc0, !UPT ;  /* 0x0000000104047892 */ /* 0x000fc8000f8ec0ff */
[----:B------:R-:W-:-:S11]  /*04e0*/  UISETP.NE.U32.AND UP3, UPT, UR4, 0x1, UPT ;  /* 0x000000010400788c */ /* 0x000fd6000bf65070 */
.L_x_8:
[----:B-1----:R-:W1:Y:S01]  /*04f0*/  SHFL.IDX PT, R2, R159, RZ, 0x1f ;  /* 0x00001fff9f027589 */ /* 0x002e6200000e0000 */
[----:B------:R-:W-:-:S04]  /*0500*/  UISETP.NE.AND UP0, UPT, UR17, 0x2, UPT ;  /* 0x000000021100788c */ /* 0x000fc8000bf05270 */
[----:B------:R-:W-:Y:S01]  /*0510*/  USEL UR48, URZ, 0x1, UP0 ;  /* 0x00000001ff307887 */ /* 0x000fe20008000000 */
[----:B-1----:R-:W-:-:S13]  /*0520*/  ISETP.NE.AND P0, PT, R2, RZ, PT ;  /* 0x000000ff0200720c */ /* 0x002fda0003f05270 */
[----:B------:R-:W-:Y:S05]  /*0530*/  @P0 BRA `(.L_x_9) ;  /* 0x0000000000500947 */ /* 0x000fea0003800000 */
[----:B------:R-:W1:Y:S01]  /*0540*/  S2UR UR4, SR_CgaCtaId ;  /* 0x00000000000479c3 */ /* 0x000e620000008800 */
[----:B------:R-:W-:Y:S01]  /*0550*/  UMOV UR5, 0x400 ;  /* 0x0000040000057882 */ /* 0x000fe20000000000 */
[----:B------:R-:W-:Y:S01]  /*0560*/  UMOV UR8, 0x1 ;  /* 0x0000000100087882 */ /* 0x000fe20000000000 */
[----:B------:R-:W-:Y:S01]  /*0570*/  UMOV UR6, 0x8 ;  /* 0x0000000800067882 */ /* 0x000fe20000000000 */
[----:B------:R-:W-:-:S04]  /*0580*/  UIADD3 UR8, UPT, UPT, -UR8, 0x100000, URZ ;  /* 0x0010000008087890 */ /* 0x000fc8000fffe1ff */
[----:B------:R-:W-:Y:S02]  /*0590*/  USHF.L.U32 UR9, UR8, 0xb, URZ ;  /* 0x0000000b08097899 */ /* 0x000fe400080006ff */
[----:B------:R-:W-:Y:S02]  /*05a0*/  USHF.L.U32 UR8, UR8, 0x1, URZ ;  /* 0x0000000108087899 */ /* 0x000fe400080006ff */
[----:B------:R-:W-:-:S04]  /*05b0*/  UIADD3 UR6, UPT, UPT, -UR6, 0x100000, URZ ;  /* 0x0010000006067890 */ /* 0x000fc8000fffe1ff */
[----:B------:R-:W-:Y:S02]  /*05c0*/  USHF.L.U32 UR7, UR6, 0xb, URZ ;  /* 0x0000000b06077899 */ /* 0x000fe400080006ff */
[----:B------:R-:W-:Y:S01]  /*05d0*/  USHF.L.U32 UR6, UR6, 0x1, URZ ;  /* 0x0000000106067899 */ /* 0x000fe200080006ff */
[----:B------:R-:W-:Y:S01]  /*05e0*/  ELECT P0, URZ, PT ;  /* 0x0000000000ff782f */ /* 0x000fe20003800000 */
[----:B-1----:R-:W-:Y:S01]  /*05f0*/  ULEA UR4, UR4, UR5, 0x18 ;  /* 0x0000000504047291 */ /* 0x002fe2000f8ec0ff */
[----:B------:R-:W1:Y:S11]  /*0600*/  FENCE.VIEW.ASYNC.S ;  /* 0x00000000000073c6 */ /* 0x000e760000000000 */
[----:B-1----:R1:W3:Y:S01]  /*0610*/  SYNCS.EXCH.64 URZ, [UR4], UR8 ;  /* 0x0000000804ff75b2 */ /* 0x0022e20008000100 */
[----:B------:R1:W4:Y:S01]  /*0620*/  SYNCS.EXCH.64 URZ, [UR4+0x18], UR6 ;  /* 0x0000180604ff75b2 */ /* 0x0003220008000100 */
[----:B------:R1:W1:Y:S01]  /*0630*/  SYNCS.EXCH.64 URZ, [UR4+0x8], UR8 ;  /* 0x0000080804ff75b2 */ /* 0x0002620008000100 */
[----:B------:R1:W1:Y:S01]  /*0640*/  SYNCS.EXCH.64 URZ, [UR4+0x20], UR6 ;  /* 0x0000200604ff75b2 */ /* 0x0002620008000100 */
[----:B------:R1:W1:Y:S01]  /*0650*/  SYNCS.EXCH.64 URZ, [UR4+0x10], UR8 ;  /* 0x0000100804ff75b2 */ /* 0x0002620008000100 */
[----:B------:R1:W1:Y:S01]  /*0660*/  SYNCS.EXCH.64 URZ, [UR4+0x28], UR6 ;  /* 0x0000280604ff75b2 */ /* 0x0002620008000100 */
[----:B------:R-:W-:Y:S01]  /*0670*/  NOP ;  /* 0x0000000000007918 */ /* 0x000fe20000000000 */
.L_x_9:
[----:B------:R-:W2:Y:S01]  /*0680*/  SHFL.IDX PT, R2, R159, RZ, 0x1f ;  /* 0x00001fff9f027589 */ /* 0x000ea200000e0000 */
[----:B------:R-:W-:Y:S01]  /*0690*/  NOP ;  /* 0x0000000000007918 */ /* 0x000fe20000000000 */
[----:B--2---:R-:W-:-:S13]  /*06a0*/  ISETP.NE.AND P0, PT, R2, 0x1, PT ;  /* 0x000000010200780c */ /* 0x004fda0003f05270 */
[----:B------:R-:W-:Y:S05]  /*06b0*/  @P0 BRA `(.L_x_10) ;  /* 0x0000000000580947 */ /* 0x000fea0003800000 */
[----:B-1----:R-:W1:Y:S01]  /*06c0*/  S2UR UR4, SR_CgaCtaId ;  /* 0x00000000000479c3 */ /* 0x002e620000008800 */
        /* <DEDUP_REMOVED lines=12> */
[----:B-1----:R2:W1:Y:S01]  /*0790*/  SYNCS.EXCH.64 URZ, [UR4+0x30], UR8 ;  /* 0x0000300804ff75b2 */ /* 0x0024620008000100 */
[----:B------:R2:W1:Y:S01]  /*07a0*/  SYNCS.EXCH.64 URZ, [UR4+0x50], UR6 ;  /* 0x0000500604ff75b2 */ /* 0x0004620008000100 */
[----:B------:R2:W1:Y:S01]  /*07b0*/  SYNCS.EXCH.64 URZ, [UR4+0x38], UR8 ;  /* 0x0000380804ff75b2 */ /* 0x0004620008000100 */
[----:B------:R2:W1:Y:S01]  /*07c0*/  SYNCS.EXCH.64 URZ, [UR4+0x58], UR6 ;  /* 0x0000580604ff75b2 */ /* 0x0004620008000100 */
[----:B------:R2:W1:Y:S01]  /*07d0*/  SYNCS.EXCH.64 URZ, [UR4+0x40], UR8 ;  /* 0x0000400804ff75b2 */ /* 0x0004620008000100 */
[----:B------:R2:W1:Y:S01]  /*07e0*/  SYNCS.EXCH.64 URZ, [UR4+0x60], UR6 ;  /* 0x0000600604ff75b2 */ /* 0x0004620008000100 */
[----:B------:R2:W1:Y:S01]  /*07f0*/  SYNCS.EXCH.64 URZ, [UR4+0x48], UR8 ;  /* 0x0000480804ff75b2 */ /* 0x0004620008000100 */
[----:B------:R2:W1:Y:S02]  /*0800*/  SYNCS.EXCH.64 URZ, [UR4+0x68], UR6 ;  /* 0x0000680604ff75b2 */ /* 0x0004640008000100 */
[----:B--2---:R-:W-:Y:S01]  /*0810*/  NOP ;  /* 0x0000000000007918 */ /* 0x004fe20000000000 */
.L_x_10:
[----:B------:R-:W2:Y:S01]  /*0820*/  SHFL.IDX PT, R2, R159, RZ, 0x1f ;  /* 0x00001fff9f027589 */ /* 0x000ea200000e0000 */
[----:B------:R-:W-:Y:S01]  /*0830*/  NOP ;  /* 0x0000000000007918 */ /* 0x000fe20000000000 */
[----:B--2---:R-:W-:-:S13]  /*0840*/  ISETP.NE.AND P0, PT, R2, 0x3, PT ;  /* 0x000000030200780c */ /* 0x004fda0003f05270 */
[----:B------:R-:W-:Y:S05]  /*0850*/  @P0 BRA `(.L_x_11) ;  /* 0x0000000000300947 */ /* 0x000fea0003800000 */
[----:B-1----:R-:W1:Y:S01]  /*0860*/  S2UR UR4, SR_CgaCtaId ;  /* 0x00000000000479c3 */ /* 0x002e620000008800 */
[----:B------:R-:W-:Y:S01]  /*0870*/  UMOV UR6, 0x400 ;  /* 0x0000040000067882 */ /* 0x000fe20000000000 */
[----:B------:R-:W-:Y:S01]  /*0880*/  UMOV UR5, 0x20 ;  /* 0x0000002000057882 */ /* 0x000fe20000000000 */
[----:B------:R-:W-:Y:S01]  /*0890*/  ELECT P0, URZ, PT ;  /* 0x0000000000ff782f */ /* 0x000fe20003800000 */
[----:B-1----:R-:W-:Y:S02]  /*08a0*/  ULEA UR6, UR4, UR6, 0x18 ;  /* 0x0000000604067291 */ /* 0x002fe4000f8ec0ff */
[----:B------:R-:W-:-:S04]  /*08b0*/  UIADD3 UR4, UPT, UPT, -UR5, 0x100000, URZ ;  /* 0x0010000005047890 */ /* 0x000fc8000fffe1ff */
[----:B------:R-:W-:Y:S02]  /*08c0*/  USHF.L.U32 UR5, UR4, 0xb, URZ ;  /* 0x0000000b04057899 */ /* 0x000fe400080006ff */
[----:B------:R-:W-:Y:S01]  /*08d0*/  USHF.L.U32 UR4, UR4, 0x1, URZ ;  /* 0x0000000104047899 */ /* 0x000fe200080006ff */
[----:B------:R-:W1:Y:S11]  /*08e0*/  FENCE.VIEW.ASYNC.S ;  /* 0x00000000000073c6 */ /* 0x000e760000000000 */
[----:B-1----:R2:W1:Y:S01]  /*08f0*/  SYNCS.EXCH.64 URZ, [UR6+0x70], UR4 ;  /* 0x0000700406ff75b2 */ /* 0x0024620008000100 */
[----:B------:R2:W1:Y:S02]  /*0900*/  SYNCS.EXCH.64 URZ, [UR6+0x78], UR4 ;  /* 0x0000780406ff75b2 */ /* 0x0004640008000100 */
[----:B--2---:R-:W-:Y:S01]  /*0910*/  NOP ;  /* 0x0000000000007918 */ /* 0x004fe20000000000 */
.L_x_11:
[----:B------:R-:W2:Y:S01]  /*0920*/  SHFL.IDX PT, R2, R159, RZ, 0x1f ;  /* 0x00001fff9f027589 */ /* 0x000ea200000e0000 */
[----:B------:R-:W-:Y:S01]  /*0930*/  NOP ;  /* 0x0000000000007918 */ /* 0x000fe20000000000 */
[----:B--2---:R-:W-:-:S13]  /*0940*/  ISETP.NE.AND P0, PT, R2, 0x4, PT ;  /* 0x000000040200780c */ /* 0x004fda0003f05270 */
[----:B------:R-:W-:Y:S05]  /*0950*/  @P0 BRA `(.L_x_12) ;  /* 0x00000000004c0947 */ /* 0x000fea0003800000 */
[----:B-1----:R-:W1:Y:S01]  /*0960*/  S2UR UR6, SR_CgaCtaId ;  /* 0x00000000000679c3 */ /* 0x002e620000008800 */
[----:B------:R-:W-:Y:S01]  /*0970*/  UMOV UR4, 0x720 ;  /* 0x0000072000047882 */ /* 0x000fe20000000000 */
[----:B------:R-:W-:Y:S01]  /*0980*/  UMOV UR5, 0x400 ;  /* 0x0000040000057882 */ /* 0x000fe20000000000 */
[----:B------:R-:W-:Y:S01]  /*0990*/  USEL UR4, UR4, 0x620, UP3 ;  /* 0x0000062004047887 */ /* 0x000fe20009800000 */
[----:B------:R-:W-:Y:S01]  /*09a0*/  UMOV UR8, 0x1 ;  /* 0x0000000100087882 */ /* 0x000fe20000000000 */
[----:B------:R-:W-:Y:S01]  /*09b0*/  ELECT P0, URZ, PT ;  /* 0x0000000000ff782f */ /* 0x000fe20003800000 */
[----:B------:R-:W-:-:S04]  /*09c0*/  UIADD3 UR8, UPT, UPT, -UR8, 0x100000, URZ ;  /* 0x0010000008087890 */ /* 0x000fc8000fffe1ff */
[----:B------:R-:W-:Y:S02]  /*09d0*/  USHF.L.U32 UR9, UR8, 0xb, URZ ;  /* 0x0000000b08097899 */ /* 0x000fe400080006ff */
[----:B------:R-:W-:Y:S02]  /*09e0*/  USHF.L.U32 UR8, UR8, 0x1, URZ ;  /* 0x0000000108087899 */ /* 0x000fe400080006ff */
[----:B-1----:R-:W-:Y:S02]  /*09f0*/  ULEA UR6, UR6, UR5, 0x18 ;  /* 0x0000000506067291 */ /* 0x002fe4000f8ec0ff */
[----:B------:R-:W-:-:S04]  /*0a00*/  UIADD3 UR4, UPT, UPT, -UR4, 0x100000, URZ ;  /* 0x0010000004047890 */ /* 0x000fc8000fffe1ff */
[----:B------:R-:W-:Y:S02]  /*0a10*/  USHF.L.U32 UR5, UR4, 0xb, URZ ;  /* 0x0000000b04057899 */ /* 0x000fe400080006ff */
[----:B------:R-:W-:Y:S01]  /*0a20*/  USHF.L.U32 UR4, UR4, 0x1, URZ ;  /* 0x0000000104047899 */ /* 0x000fe200080006ff */
[----:B------:R-:W1:Y:S03]  /*0a30*/  FENCE.VIEW.ASYNC.S ;  /* 0x00000000000073c6 */ /* 0x000e660000000000 */
[----:B-1----:R2:W1:Y:S08]  /*0a40*/  SYNCS.EXCH.64 URZ, [UR6+0x80], UR8 ;  /* 0x0000800806ff75b2 */ /* 0x0024700008000100 */
[----:B------:R2:W1:Y:S01]  /*0a50*/  SYNCS.EXCH.64 URZ, [UR6+0x90], UR4 ;  /* 0x0000900406ff75b2 */ /* 0x0004620008000100 */
[----:B------:R2:W1:Y:S01]  /*0a60*/  SYNCS.EXCH.64 URZ, [UR6+0x88], UR8 ;  /* 0x0000880806ff75b2 */ /* 0x0004620008000100 */
[----:B------:R2:W1:Y:S02]  /*0a70*/  SYNCS.EXCH.64 URZ, [UR6+0x98], UR4 ;  /* 0x0000980406ff75b2 */ /* 0x0004640008000100 */
[----:B--2---:R-:W-:Y:S01]  /*0a80*/  NOP ;  /* 0x0000000000007918 */ /* 0x004fe20000000000 */
.L_x_12:
        /* <DEDUP_REMOVED lines=20> */
[----:B------:R2:W1:Y:S02]  /*0bd0*/  SYNCS.EXCH.64 URZ, [UR4+0xb8], UR6 ;  /* 0x0000b80604ff75b2 */ /* 0x0004640008000100 */
[----:B--2---:R-:W-:Y:S01]  /*0be0*/  NOP ;  /* 0x0000000000007918 */ /* 0x004fe20000000000 */
.L_x_13:
[----:B------:R-:W2:Y:S01]  /*0bf0*/  SHFL.IDX PT, R2, R159, RZ, 0x1f ;  /* 0x00001fff9f027589 */ /* 0x000ea200000e0000 */
[----:B------:R-:W-:Y:S01]  /*0c00*/  NOP ;  /* 0x0000000000007918 */ /* 0x000fe20000000000 */
[----:B--2---:R-:W-:-:S13]  /*0c10*/  ISETP.NE.AND P0, PT, R2, 0x3, PT ;  /* 0x000000030200780c */ /* 0x004fda0003f05270 */
[----:B------:R-:W-:Y:S05]  /*0c20*/  @P0 BRA `(.L_x_14) ;  /* 0x0000000000380947 */ /* 0x000fea0003800000 */
[----:B------:R-:W2:Y:S01]  /*0c30*/  S2UR UR5, SR_CgaCtaId ;  /* 0x00000000000579c3 */ /* 0x000ea20000008800 */
[----:B-1----:R-:W-:Y:S01]  /*0c40*/  UMOV UR4, 0x400 ;  /* 0x0000040000047882 */ /* 0x002fe20000000000 */
[----:B------:R-:W-:Y:S01]  /*0c50*/  UMOV UR6, 0x20 ;  /* 0x0000002000067882 */ /* 0x000fe20000000000 */
[----:B------:R-:W-:Y:S01]  /*0c60*/  ELECT P0, URZ, PT ;  /* 0x0000000000ff782f */ /* 0x000fe20003800000 */
[----:B------:R-:W-:-:S04]  /*0c70*/  UIADD3 UR6, UPT, UPT, -UR6, 0x100000, URZ ;  /* 0x0010000006067890 */ /* 0x000fc8000fffe1ff */
[----:B------:R-:W-:Y:S02]  /*0c80*/  USHF.L.U32 UR7, UR6, 0xb, URZ ;  /* 0x0000000b06077899 */ /* 0x000fe400080006ff */
[----:B------:R-:W-:Y:S02]  /*0c90*/  USHF.L.U32 UR6, UR6, 0x1, URZ ;  /* 0x0000000106067899 */ /* 0x000fe400080006ff */
[----:B--2---:R-:W-:Y:S01]  /*0ca0*/  ULEA UR4, UR5, UR4, 0x18 ;  /* 0x0000000405047291 */ /* 0x004fe2000f8ec0ff */
[----:B------:R-:W1:Y:S11]  /*0cb0*/  FENCE.VIEW.ASYNC.S ;  /* 0x00000000000073c6 */ /* 0x000e760000000000 */
[----:B-1----:R2:W1:Y:S01]  /*0cc0*/  SYNCS.EXCH.64 URZ, [UR4+0xc0], UR6 ;  /* 0x0000c00604ff75b2 */ /* 0x0024620008000100 */
[----:B------:R2:W1:Y:S01]  /*0cd0*/  SYNCS.EXCH.64 URZ, [UR4+0xd0], UR6 ;  /* 0x0000d00604ff75b2 */ /* 0x0004620008000100 */
[----:B------:R2:W1:Y:S01]  /*0ce0*/  SYNCS.EXCH.64 URZ, [UR4+0xc8], UR6 ;  /* 0x0000c80604ff75b2 */ /* 0x0004620008000100 */
[----:B------:R2:W1:Y:S02]  /*0cf0*/  SYNCS.EXCH.64 URZ, [UR4+0xd8], UR6 ;  /* 0x0000d80604ff75b2 */ /* 0x0004640008000100 */
[----:B--2---:R-:W-:Y:S01]  /*0d00*/  NOP ;  /* 0x0000000000007918 */ /* 0x004fe20000000000 */
.L_x_14:
[----:B-1----:R-:W1:Y:S01]  /*0d10*/  LDCU UR4, c[0x0][0x36c] ;  /* 0x00006d80ff0477ac */ /* 0x002e620008000800 */
[----:B------:R-:W-:Y:S01]  /*0d20*/  ISETP.NE.OR P3, PT, R0, 0x2, !P3 ;  /* 0x000000020000780c */ /* 0x000fe20005f65670 */
[----:B------:R-:W-:Y:S01]  /*0d30*/  NOP ;  /* 0x0000000000007918 */ /* 0x000fe20000000000 */
[----:B------:R-:W-:Y:S01]  /*0d40*/  LOP3.LUT R0, R170, 0x1f, RZ, 0xc0, !PT ;  /* 0x0000001faa007812 */ /* 0x000fe200078ec0ff */
[----:B------:R-:W-:Y:S02]  /*0d50*/  UISETP.NE.AND UP4, UPT, UR17, URZ, UPT ;  /* 0x000000ff1100728c */ /* 0x000fe4000bf85270 */
[----:B-1----:R-:W-:-:S09]  /*0d60*/  UISETP.EQ.U32.AND UP5, UPT, UR4, 0x1, UPT ;  /* 0x000000010400788c */ /* 0x002fd2000bfa2070 */
[----:B------:R-:W-:Y:S05]  /*0d70*/  BRA.U !UP5, `(.L_x_15) ;  /* 0x000000010d087547 */ /* 0x000fea000b800000 */
[----:B---34-:R-:W-:Y:S01]  /*0d80*/  UCGABAR_ARV ;  /* 0x00000000000079c7 */ /* 0x018fe20008000000 */
[----:B------:R-:W-:Y:S05]  /*0d90*/  BRA `(.L_x_16) ;  /* 0x0000000000047947 */ /* 0x000fea0003800000 */
.L_x_15:
[----:B---34-:R-:W-:Y:S01]  /*0da0*/  NOP ;  /* 0x0000000000007918 */ /* 0x018fe20000000000 */
.L_x_16:
[----:B------:R-:W1:Y:S01]  /*0db0*/  S2UR UR7, SR_CTAID.X ;  /* 0x00000000000779c3 */ /* 0x000e620000002500 */
[----:B------:R-:W-:-:S05]  /*0dc0*/  CS2R.32 R160, SR_CgaSize ;  /* 0x0000000000a07805 */ /* 0x000fca0000008a00 */
[----:B------:R-:W-:-:S05]  /*0dd0*/  IMAD R160, R160, -0xa0, RZ ;  /* 0xffffff60a0a07824 */ /* 0x000fca00078e02ff */
[----:B------:R-:W-:-:S14]  /*0de0*/  R2UR UR5, R160 ;  /* 0x00000000a00572ca */ /* 0x000fdc00000e0000 */
[----:B------:R-:W2:Y:S01]  /*0df0*/  LDCU UR5, c[0x0][UR5+0x2b0] ;  /* 0x00005600050577ac */ /* 0x000ea20008000800 */
[----:B------:R-:W-:-:S05]  /*0e00*/  CS2R.32 R160, SR_CgaSize ;  /* 0x0000000000a07805 */ /* 0x000fca0000008a00 */
[----:B------:R-:W-:-:S05]  /*0e10*/  IMAD R160, R160, -0xa0, RZ ;  /* 0xffffff60a0a07824 */ /* 0x000fca00078e02ff */
[----:B------:R-:W-:-:S14]  /*0e20*/  R2UR UR4, R160 ;  /* 0x00000000a00472ca */ /* 0x000fdc00000e0000 */
[----:B------:R-:W3:Y:S01]  /*0e30*/  LDCU UR4, c[0x0][UR4+0x2b4] ;  /* 0x00005680040477ac */ /* 0x000ee20008000800 */
[----:B------:R-:W4:Y:S01]  /*0e40*/  S2UR UR8, SR_CTAID.Y ;  /* 0x00000000000879c3 */ /* 0x000f220000002600 */
[----:B------:R-:W-:-:S05]  /*0e50*/  CS2R.32 R160, SR_CgaSize ;  /* 0x0000000000a07805 */ /* 0x000fca0000008a00 */
[----:B------:R-:W-:-:S05]  /*0e60*/  IMAD R160, R160, -0xa0, RZ ;  /* 0xffffff60a0a07824 */ /* 0x000fca00078e02ff */
[----:B------:R-:W-:-:S14]  /*0e70*/  R2UR UR9, R160 ;  /* 0x00000000a00972ca */ /* 0x000fdc00000e0000 */
[----:B------:R-:W3:Y:S01]  /*0e80*/  LDCU UR9, c[0x0][UR9+0x2a0] ;  /* 0x00005400090977ac */ /* 0x000ee20008000800 */
[----:B------:R-:W4:Y:S01]  /*0e90*/  LDCU UR21, c[0x0][0xb24] ;  /* 0x00016480ff1577ac */ /* 0x000f220008000800 */
[----:B------:R-:W3:Y:S01]  /*0ea0*/  S2UR UR10, SR_CgaCtaId ;  /* 0x00000000000a79c3 */ /* 0x000ee20000008800 */
[----:B------:R-:W-:-:S05]  /*0eb0*/  CS2R.32 R160, SR_CgaSize ;  /* 0x0000000000a07805 */ /* 0x000fca0000008a00 */
[----:B------:R-:W-:-:S05]  /*0ec0*/  IMAD R160, R160, -0xa0, RZ ;  /* 0xffffff60a0a07824 */ /* 0x000fca00078e02ff */
[----:B------:R-:W-:-:S14]  /*0ed0*/  R2UR UR59, R160 ;  /* 0x00000000a03b72ca */ /* 0x000fdc00000e0000 */
[----:B------:R-:W3:Y:S01]  /*0ee0*/  LDCU UR59, c[0x0][UR59+0x2a4] ;  /* 0x000054803b3b77ac */ /* 0x000ee20008000800 */
[----:B------:R-:W3:Y:S01]  /*0ef0*/  LDCU UR42, c[0x0][0xb24] ;  /* 0x00016480ff2a77ac */ /* 0x000ee20008000800 */
[----:B-1----:R-:W-:Y:S01]  /*0f00*/  I2FP.F32.U32 R3, UR7 ;  /* 0x0000000700037c45 */ /* 0x002fe20008201000 */
[----:B------:R-:W1:Y:S01]  /*0f10*/  S2UR UR36, SR_CTAID.Z ;  /* 0x00000000002479c3 */ /* 0x000e620000002700 */
[----:B------:R-:W1:Y:S03]  /*0f20*/  LDCU UR27, c[0x0][0xb30] ;  /* 0x00016600ff1b77ac */ /* 0x000e660008000800 */
[----:B--2---:R-:W-:Y:S01]  /*0f30*/  FMUL R3, R3, UR5 ;  /* 0x0000000503037c20 */ /* 0x004fe20008400000 */
[----:B------:R-:W-:Y:S01]  /*0f40*/  UMOV UR16, UR7 ;  /* 0x0000000700107c82 */ /* 0x000fe20008000000 */
[----:B----4-:R-:W-:Y:S01]  /*0f50*/  UISETP.GE.AND UP2, UPT, UR21, 0x1, UPT ;  /* 0x000000011500788c */ /* 0x010fe2000bf46270 */
[----:B------:R-:W-:Y:S01]  /*0f60*/  I2FP.F32.U32 R2, UR8 ;  /* 0x0000000800027c45 */ /* 0x000fe20008201000 */
[----:B------:R-:W-:-:S02]  /*0f70*/  UMOV UR20, UR8 ;  /* 0x0000000800147c82 */ /* 0x000fc40008000000 */
[----:B------:R-:W2:Y:S02]  /*0f80*/  F2I.U32.TRUNC.NTZ R3, R3 ;  /* 0x0000000300037305 */ /* 0x000ea4000020f000 */
[----:B---3--:R-:W-:Y:S01]  /*0f90*/  FMUL R2, R2, UR4 ;  /* 0x0000000402027c20 */ /* 0x008fe20008400000 */
[----:B------:R-:W-:-:S05]  /*0fa0*/  USHF.L.U32 UR28, UR10, 0xb, URZ ;  /* 0x0000000b0a1c7899 */ /* 0x000fca00080006ff */
[----:B------:R-:W3:Y:S01]  /*0fb0*/  F2I.U32.TRUNC.NTZ R2, R2 ;  /* 0x0000000200027305 */ /* 0x000ee2000020f000 */
[----:B--2---:R-:W-:Y:S02]  /*0fc0*/  R2UR UR4, R3 ;  /* 0x00000000030472ca */ /* 0x004fe400000e0000 */
[----:B---3--:R-:W-:Y:S02]  /*0fd0*/  R2UR UR6, R2 ;  /* 0x00000000020672ca */ /* 0x008fe400000e0000 */
[----:B------:R-:W-:-:S09]  /*0fe0*/  PRMT R2, RZ, 0x7610, R2 ;  /* 0x00007610ff027816 */ /* 0x000fd20000000002 */
[----:B------:R-:W-:-:S04]  /*0ff0*/  UIADD3 UR5, UPT, UPT, -UR4, URZ, URZ ;  /* 0x000000ff04057290 */ /* 0x000fc8000fffe1ff */
[----:B------:R-:W-:Y:S02]  /*1000*/  UIMAD UR5, UR9, UR5, UR7 ;  /* 0x00000005090572a4 */ /* 0x000fe4000f8e0207 */
[----:B------:R-:W-:-:S04]  /*1010*/  UIADD3 UR4, UPT, UPT, -UR6, URZ, URZ ;  /* 0x000000ff06047290 */ /* 0x000fc8000fffe1ff */
[----:B------:R-:W-:Y:S01]  /*1020*/  IMAD.U32 R160, RZ, RZ, UR5 ;  /* 0x00000005ffa07e24 */ /* 0x000fe2000f8e00ff */
[----:B------:R-:W-:Y:S01]  /*1030*/  UIMAD UR59, UR59, UR4, UR8 ;  /* 0x000000043b3b72a4 */ /* 0x000fe2000f8e0208 */
[----:B-1----:R-:W-:Y:S11]  /*1040*/  BRA.U UP4, `(.L_x_17) ;  /* 0x00000001047c7547 */ /* 0x002ff6000b800000 */
[----:B------:R-:W-:Y:S01]  /*1050*/  UISETP.NE.AND UP0, UPT, UR59, 0x1, UPT ;  /* 0x000000013b00788c */ /* 0x000fe2000bf05270 */
[----:B------:R-:W-:Y:S01]  /*1060*/  R2UR UR8, R160 ;  /* 0x00000000a00872ca */ /* 0x000fe200000e0000 */
[----:B------:R-:W-:Y:S02]  /*1070*/  UISETP.NE.AND UP1, UPT, UR59, 0x2, UPT ;  /* 0x000000023b00788c */ /* 0x000fe4000bf25270 */
[----:B------:R-:W-:Y:S02]  /*1080*/  USEL UR5, URZ, 0x2, UP0 ;  /* 0x00000002ff057887 */ /* 0x000fe40008000000 */
[----:B------:R-:W-:Y:S02]  /*1090*/  UISETP.NE.AND UP0, UPT, UR59, 0x3, UPT ;  /* 0x000000033b00788c */ /* 0x000fe4000bf05270 */
[----:B------:R-:W-:Y:S02]  /*10a0*/  USEL UR4, URZ, 0x4, UP1 ;  /* 0x00000004ff047887 */ /* 0x000fe40008800000 */
[----:B------:R-:W-:-:S02]  /*10b0*/  UISETP.NE.AND UP1, UPT, UR59, 0x4, UPT ;  /* 0x000000043b00788c */ /* 0x000fc4000bf25270 */
[----:B------:R-:W-:Y:S02]  /*10c0*/  USEL UR7, URZ, 0x8, UP0 ;  /* 0x00000008ff077887 */ /* 0x000fe40008000000 */
[----:B------:R-:W-:Y:S02]  /*10d0*/  UISETP.NE.AND UP0, UPT, UR59, 0x5, UPT ;  /* 0x000000053b00788c */ /* 0x000fe4000bf05270 */
[----:B------:R-:W-:Y:S02]  /*10e0*/  USEL UR6, URZ, 0x10, UP1 ;  /* 0x00000010ff067887 */ /* 0x000fe40008800000 */
[----:B------:R-:W-:Y:S02]  /*10f0*/  UISETP.NE.AND UP1, UPT, UR59, 0x6, UPT ;  /* 0x000000063b00788c */ /* 0x000fe4000bf25270 */
[----:B------:R-:W-:Y:S02]  /*1100*/  USEL UR11, URZ, 0x20, UP0 ;  /* 0x00000020ff0b7887 */ /* 0x000fe40008000000 */
[----:B------:R-:W-:-:S02]  /*1110*/  UISETP.NE.AND UP0, UPT, UR59, 0x7, UPT ;  /* 0x000000073b00788c */ /* 0x000fc4000bf05270 */
[----:B------:R-:W-:Y:S02]  /*1120*/  USEL UR12, URZ, 0x40, UP1 ;  /* 0x00000040ff0c7887 */ /* 0x000fe40008800000 */
[----:B------:R-:W-:Y:S02]  /*1130*/  UISETP.NE.AND UP1, UPT, UR59, URZ, UPT ;  /* 0x000000ff3b00728c */ /* 0x000fe4000bf25270 */
[----:B------:R-:W-:Y:S02]  /*1140*/  USEL UR13, URZ, 0x80, UP0 ;  /* 0x00000080ff0d7887 */ /* 0x000fe40008000000 */
[----:B------:R-:W-:Y:S02]  /*1150*/  UISETP.NE.AND UP0, UPT, UR8, URZ, UPT ;  /* 0x000000ff0800728c */ /* 0x000fe4000bf05270 */
[----:B------:R-:W-:Y:S02]  /*1160*/  UISETP.EQ.OR UP1, UPT, UR8, URZ, !UP1 ;  /* 0x000000ff0800728c */ /* 0x000fe4000cf22670 */
[----:B------:R-:W-:-:S02]  /*1170*/  USEL UR9, UR5, 0x2, UP0 ;  /* 0x0000000205097887 */ /* 0x000fc40008000000 */
[----:B------:R-:W-:Y:S02]  /*1180*/  USEL UR4, UR4, 0x4, UP0 ;  /* 0x0000000404047887 */ /* 0x000fe40008000000 */
[----:B------:R-:W-:Y:S02]  /*1190*/  USEL UR5, URZ, 0x1, !UP1 ;  /* 0x00000001ff057887 */ /* 0x000fe4000c800000 */
[----:B------:R-:W-:Y:S02]  /*11a0*/  USEL UR10, UR7, 0x8, UP0 ;  /* 0x00000008070a7887 */ /* 0x000fe40008000000 */
[----:B------:R-:W-:Y:S02]  /*11b0*/  USEL UR8, UR6, 0x10, UP0 ;  /* 0x0000001006087887 */ /* 0x000fe40008000000 */
[----:B------:R-:W-:Y:S02]  /*11c0*/  UIADD3 UR4, UPT, UPT, UR4, UR9, UR5 ;  /* 0x0000000904047290 */ /* 0x000fe4000fffe005 */
[----:B------:R-:W-:-:S02]  /*11d0*/  USEL UR7, UR11, 0x20, UP0 ;  /* 0x000000200b077887 */ /* 0x000fc40008000000 */
[----:B------:R-:W-:Y:S02]  /*11e0*/  USEL UR6, UR12, 0x40, UP0 ;  /* 0x000000400c067887 */ /* 0x000fe40008000000 */
[----:B------:R-:W-:Y:S02]  /*11f0*/  UIADD3 UR4, UPT, UPT, UR8, UR10, UR4 ;  /* 0x0000000a08047290 */ /* 0x000fe4000fffe004 */
[----:B------:R-:W-:Y:S02]  /*1200*/  USEL UR5, UR13, 0x80, UP0 ;  /* 0x000000800d057887 */ /* 0x000fe40008000000 */
[----:B------:R-:W-:-:S04]  /*1210*/  UIADD3 UR4, UPT, UPT, UR6, UR7, UR4 ;  /* 0x0000000706047290 */ /* 0x000fc8000fffe004 */
[----:B------:R-:W-:-:S06]  /*1220*/  UIADD3 UR4, UPT, UPT, UR4, UR5, URZ ;  /* 0x0000000504047290 */ /* 0x000fcc000fffe0ff */
[----:B------:R-:W-:Y:S02]  /*1230*/  MOV R2, UR4 ;  /* 0x0000000400027c02 */ /* 0x000fe40008000f00 */
.L_x_17:
[----:B------:R-:W-:Y:S05]  /*1240*/  BRA.U !UP2, `(.L_x_18) ;  /* 0x000000010ad47547 */ /* 0x000fea000b800000 */
[----:B------:R-:W1:Y:S01]  /*1250*/  LDCU.128 UR12, c[0x0][0xb10] ;  /* 0x00016200ff0c77ac */ /* 0x000e620008000c00 */
[----:B------:R-:W2:Y:S01]  /*1260*/  LDCU UR6, c[0x0][0x370] ;  /* 0x00006e00ff0677ac */ /* 0x000ea20008000800 */
[----:B------:R-:W3:Y:S01]  /*1270*/  LDCU UR5, c[0x0][0x374] ;  /* 0x00006e80ff0577ac */ /* 0x000ee20008000800 */
[----:B------:R-:W4:Y:S01]  /*1280*/  LDCU UR26, c[0x0][0xb0c] ;  /* 0x00016180ff1a77ac */ /* 0x000f220008000800 */
[----:B------:R-:W4:Y:S01]  /*1290*/  LDCU UR4, c[0x0][0xb20] ;  /* 0x00016400ff0477ac */ /* 0x000f220008000800 */
[----:B------:R-:W4:Y:S01]  /*12a0*/  LDCU.64 UR8, c[0x0][0xb28] ;  /* 0x00016500ff0877ac */ /* 0x000f220008000a00 */
[----:B-1----:R-:W-:Y:S02]  /*12b0*/  UISETP.NE.AND UP0, UPT, UR14, 0x1, UPT ;  /* 0x000000010e00788c */ /* 0x002fe4000bf05270 */
[----:B---3--:R-:W-:Y:S02]  /*12c0*/  UIMAD.WIDE.U32 UR10, UR5, UR15, URZ ;  /* 0x0000000f050a72a5 */ /* 0x008fe4000f8e00ff */
[----:B--2---:R-:W-:-:S02]  /*12d0*/  UIMAD.WIDE.U32 UR22, UR6, UR12, URZ ;  /* 0x0000000c061672a5 */ /* 0x004fc4000f8e00ff */
[----:B----4-:R-:W-:Y:S02]  /*12e0*/  UISETP.NE.AND UP1, UPT, UR26, 0x1, UPT ;  /* 0x000000011a00788c */ /* 0x010fe4000bf25270 */
[----:B------:R-:W-:Y:S01]  /*12f0*/  UISETP.NE.AND UP2, UPT, UR21, 0x1, UPT ;  /* 0x000000011500788c */ /* 0x000fe2000bf45270 */
[----:B------:R-:W-:Y:S02]  /*1300*/  UMOV UR10, UR11 ;  /* 0x0000000b000a7c82 */ /* 0x000fe40008000000 */
[----:B------:R-:W-:Y:S01]  /*1310*/  UMOV UR22, UR23 ;  /* 0x0000001700167c82 */ /* 0x000fe20008000000 */
[----:B------:R-:W-:Y:S02]  /*1320*/  @UP0 USHF.R.U32.HI UR5, URZ, UR4, UR10 ;  /* 0x00000004ff050299 */ /* 0x000fe4000801160a */
[----:B------:R-:W-:Y:S02]  /*1330*/  UIMAD.WIDE.U32 UR24, UR20, UR15, URZ ;  /* 0x0000000f141872a5 */ /* 0x000fe4000f8e00ff */
[----:B------:R-:W-:-:S02]  /*1340*/  UIMAD.WIDE.U32 UR10, UR5, UR8, URZ ;  /* 0x00000008050a72a5 */ /* 0x000fc4000f8e00ff */
[----:B------:R-:W-:Y:S02]  /*1350*/  @UP1 USHF.R.U32.HI UR6, URZ, UR13, UR22 ;  /* 0x0000000dff061299 */ /* 0x000fe40008011616 */
[----:B------:R-:W-:Y:S02]  /*1360*/  UIMAD.WIDE.U32 UR18, UR16, UR12, URZ ;  /* 0x0000000c101272a5 */ /* 0x000fe4000f8e00ff */
[----:B------:R-:W-:Y:S01]  /*1370*/  UIMAD.WIDE.U32 UR22, UR6, UR8, URZ ;  /* 0x00000008061672a5 */ /* 0x000fe2000f8e00ff */
[----:B------:R-:W-:Y:S01]  /*1380*/  UMOV UR24, UR25 ;  /* 0x0000001900187c82 */ /* 0x000fe20008000000 */
[----:B------:R-:W-:Y:S01]  /*1390*/  UMOV UR10, UR11 ;  /* 0x0000000b000a7c82 */ /* 0x000fe20008000000 */
[----:B------:R-:W-:Y:S02]  /*13a0*/  USHF.R.U32.HI UR24, URZ, UR4, UR24 ;  /* 0x00000004ff187299 */ /* 0x000fe40008011618 */
[----:B------:R-:W-:Y:S02]  /*13b0*/  @UP2 USHF.R.U32.HI UR5, URZ, UR9, UR10 ;  /* 0x00000009ff052299 */ /* 0x000fe4000801160a */
[----:B------:R-:W-:Y:S01]  /*13c0*/  UMOV UR7, UR23 ;  /* 0x0000001700077c82 */ /* 0x000fe20008000000 */
[----:B------:R-:W-:Y:S01]  /*13d0*/  UMOV UR18, UR19 ;  /* 0x0000001300127c82 */ /* 0x000fe20008000000 */
[----:B------:R-:W-:-:S02]  /*13e0*/  @UP2 USHF.R.U32.HI UR6, URZ, UR9, UR7 ;  /* 0x00000009ff062299 */ /* 0x000fc40008011607 */
[----:B------:R-:W-:Y:S02]  /*13f0*/  USHF.R.U32.HI UR18, URZ, UR13, UR18 ;  /* 0x0000000dff127299 */ /* 0x000fe40008011612 */
[----:B------:R-:W-:Y:S02]  /*1400*/  USEL UR4, UR20, UR24, !UP0 ;  /* 0x0000001814047287 */ /* 0x000fe4000c000000 */
[----:B------:R-:W-:Y:S02]  /*1410*/  UIMAD UR7, UR5, UR21, URZ ;  /* 0x00000015050772a4 */ /* 0x000fe4000f8e02ff */
[----:B------:R-:W-:Y:S02]  /*1420*/  USEL UR5, UR16, UR18, !UP1 ;  /* 0x0000001210057287 */ /* 0x000fe4000c800000 */
[----:B------:R-:W-:Y:S02]  /*1430*/  UIMAD UR12, UR6, UR21, URZ ;  /* 0x00000015060c72a4 */ /* 0x000fe4000f8e02ff */
[----:B------:R-:W-:-:S02]  /*1440*/  UISETP.GE.AND UP0, UPT, UR4, UR7, UPT ;  /* 0x000000070400728c */ /* 0x000fc4000bf06270 */
[----:B------:R-:W-:Y:S02]  /*1450*/  UIMAD.WIDE.U32 UR10, UR4, UR8, URZ ;  /* 0x00000008040a72a5 */ /* 0x000fe4000f8e00ff */
[----:B------:R-:W-:Y:S02]  /*1460*/  UISETP.GE.OR UP0, UPT, UR5, UR12, UP0 ;  /* 0x0000000c0500728c */ /* 0x000fe40008706670 */
[----:B------:R-:W-:Y:S02]  /*1470*/  UIMAD.WIDE.U32 UR12, UR5, UR8, URZ ;  /* 0x00000008050c72a5 */ /* 0x000fe4000f8e00ff */
[----:B------:R-:W-:Y:S01]  /*1480*/  UIADD3 UR10, UPT, UPT, -UR4, URZ, URZ ;  /* 0x000000ff040a7290 */ /* 0x000fe2000fffe1ff */
[----:B------:R-:W-:Y:S01]  /*1490*/  UMOV UR8, UR11 ;  /* 0x0000000b00087c82 */ /* 0x000fe20008000000 */
[----:B------:R-:W-:Y:S02]  /*14a0*/  UIADD3 UR11, UPT, UPT, -UR5, URZ, URZ ;  /* 0x000000ff050b7290 */ /* 0x000fe4000fffe1ff */
[----:B------:R-:W-:-:S03]  /*14b0*/  USHF.R.U32.HI UR8, URZ, UR9, UR8 ;  /* 0x00000009ff087299 */ /* 0x000fc60008011608 */
[----:B------:R-:W-:Y:S01]  /*14c0*/  @!UP0 UMOV UR7, UR13 ;  /* 0x0000000d00078c82 */ /* 0x000fe20008000000 */
[----:B------:R-:W-:Y:S02]  /*14d0*/  UIMAD UR20, UR14, UR10, UR20 ;  /* 0x0000000a0e1472a4 */ /* 0x000fe4000f8e0214 */
[----:B------:R-:W-:Y:S02]  /*14e0*/  USEL UR8, UR4, UR8, !UP2 ;  /* 0x0000000804087287 */ /* 0x000fe4000d000000 */
[----:B------:R-:W-:Y:S02]  /*14f0*/  @!UP0 USHF.R.U32.HI UR7, URZ, UR9, UR7 ;  /* 0x00000009ff078299 */ /* 0x000fe40008011607 */
[----:B------:R-:W-:Y:S02]  /*1500*/  UIADD3 UR9, UPT, UPT, -UR8, URZ, URZ ;  /* 0x000000ff08097290 */ /* 0x000fe4000fffe1ff */
[----:B------:R-:W-:Y:S02]  /*1510*/  @!UP0 USEL UR7, UR5, UR7, !UP2 ;  /* 0x0000000705078287 */ /* 0x000fe4000d000000 */
[----:B------:R-:W-:-:S02]  /*1520*/  UIMAD UR9, UR21, UR9, UR4 ;  /* 0x00000009150972a4 */ /* 0x000fc4000f8e0204 */
[----:B------:R-:W-:Y:S02]  /*1530*/  @!UP0 UIADD3 UR8, UPT, UPT, UR8, -UR7, URZ ;  /* 0x8000000708088290 */ /* 0x000fe4000fffe0ff */
[----:B------:R-:W-:Y:S02]  /*1540*/  @!UP0 UIMAD UR6, UR9, UR6, UR7 ;  /* 0x00000006090682a4 */ /* 0x000fe4000f8e0207 */
[----:B------:R-:W-:Y:S02]  /*1550*/  @!UP0 UIMAD UR4, UR8, UR21, UR5 ;  /* 0x00000015080482a4 */ /* 0x000fe4000f8e0205 */
[----:B------:R-:W-:Y:S02]  /*1560*/  UIMAD UR16, UR26, UR11, UR16 ;  /* 0x0000000b1a1072a4 */ /* 0x000fe4000f8e0210 */
[----:B------:R-:W-:Y:S01]  /*1570*/  UIMAD UR20, UR4, UR14, UR20 ;  /* 0x0000000e041472a4 */ /* 0x000fe2000f8e0214 */
[----:B------:R-:W-:Y:S02]  /*1580*/  @!UP0 UMOV UR5, UR6 ;  /* 0x0000000600058c82 */ /* 0x000fe40008000000 */
[----:B------:R-:W-:-:S12]  /*1590*/  UIMAD UR16, UR5, UR26, UR16 ;  /* 0x0000001a051072a4 */ /* 0x000fd8000f8e0210 */
.L_x_18:
[----:B------:R-:W-:Y:S02]  /*15a0*/  UISETP.NE.AND UP1, UPT, UR27, 0x1, UPT ;  /* 0x000000011b00788c */ /* 0x000fe4000bf25270 */
[----:B------:R-:W-:Y:S02]  /*15b0*/  UISETP.NE.AND UP0, UPT, UR17, 0x2, UPT ;  /* 0x000000021100788c */ /* 0x000fe4000bf05270 */
[----:B------:R-:W-:-:S05]  /*15c0*/  ULOP3.LUT UR28, UR28, 0x3800, URZ, 0xc0, !UPT ;  /* 0x000038001c1c7892 */ /* 0x000fca000f8ec0ff */
[----:B------:R-:W-:Y:S07]  /*15d0*/  BRA.U UP1, `(.L_x_19) ;  /* 0x0000000101447547 */ /* 0x000fee000b800000 */
[----:B------:R-:W1:Y:S01]  /*15e0*/  LDCU.128 UR8, c[0x0][0xb10] ;  /* 0x00016200ff0877ac */ /* 0x000e620008000c00 */
[----:B------:R-:W2:Y:S01]  /*15f0*/  LDCU UR12, c[0x0][0xb0c] ;  /* 0x00016180ff0c77ac */ /* 0x000ea20008000800 */
[----:B------:R-:W3:Y:S01]  /*1600*/  LDCU UR13, c[0x0][0xb20] ;  /* 0x00016400ff0d77ac */ /* 0x000ee20008000800 */
[----:B-1----:R-:W-:Y:S02]  /*1610*/  UIMAD.WIDE.U32 UR6, UR16, UR8, URZ ;  /* 0x00000008100672a5 */ /* 0x002fe4000f8e00ff */
[----:B------:R-:W-:Y:S02]  /*1620*/  UIMAD.WIDE.U32 UR4, UR20, UR11, URZ ;  /* 0x0000000b140472a5 */ /* 0x000fe4000f8e00ff */
[----:B--2---:R-:W-:Y:S02]  /*1630*/  UISETP.NE.AND UP2, UPT, UR12, 0x1, UPT ;  /* 0x000000010c00788c */ /* 0x004fe4000bf45270 */
[----:B------:R-:W-:Y:S01]  /*1640*/  UISETP.NE.AND UP1, UPT, UR10, 0x1, UPT ;  /* 0x000000010a00788c */ /* 0x000fe2000bf25270 */
[----:B------:R-:W-:-:S02]  /*1650*/  UMOV UR6, UR7 ;  /* 0x0000000700067c82 */ /* 0x000fc40008000000 */
[----:B------:R-:W-:Y:S01]  /*1660*/  UMOV UR4, UR5 ;  /* 0x0000000500047c82 */ /* 0x000fe20008000000 */
[----:B------:R-:W-:Y:S02]  /*1670*/  USHF.R.U32.HI UR6, URZ, UR9, UR6 ;  /* 0x00000009ff067299 */ /* 0x000fe40008011606 */
[----:B---3--:R-:W-:Y:S02]  /*1680*/  USHF.R.U32.HI UR4, URZ, UR13, UR4 ;  /* 0x0000000dff047299 */ /* 0x008fe40008011604 */
[----:B------:R-:W-:Y:S02]  /*1690*/  USEL UR5, UR16, UR6, !UP2 ;  /* 0x0000000610057287 */ /* 0x000fe4000d000000 */
[----:B------:R-:W-:-:S04]  /*16a0*/  USEL UR4, UR20, UR4, !UP1 ;  /* 0x0000000414047287 */ /* 0x000fc8000c800000 */
[----:B------:R-:W-:Y:S02]  /*16b0*/  UIADD3 UR6, UPT, UPT, UR5, -UR4, URZ ;  /* 0x8000000405067290 */ /* 0x000fe4000fffe0ff */
[----:B------:R-:W-:Y:S02]  /*16c0*/  UIADD3 UR4, UPT, UPT, -UR5, UR4, URZ ;  /* 0x0000000405047290 */ /* 0x000fe4000fffe1ff */
[----:B------:R-:W-:Y:S02]  /*16d0*/  UIMAD UR20, UR6, UR10, UR20 ;  /* 0x0000000a061472a4 */ /* 0x000fe4000f8e0214 */
[----:B------:R-:W-:-:S12]  /*16e0*/  UIMAD UR16, UR4, UR12, UR16 ;  /* 0x0000000c041072a4 */ /* 0x000fd8000f8e0210 */
.L_x_19:
[----:B------:R-:W-:Y:S05]  /*16f0*/  BRA.U !UP5, `(.L_x_20) ;  /* 0x000000010d0c7547 */ /* 0x000fea000b800000 */
[----:B------:R-:W-:Y:S01]  /*1700*/  UCGABAR_WAIT ;  /* 0x0000000000007dc7 */ /* 0x000fe20008000000 */
[----:B------:R-:W-:Y:S01]  /*1710*/  CCTL.IVALL ;  /* 0x00000000ff00798f */ /* 0x000fe20002000000 */
[----:B------:R-:W-:Y:S05]  /*1720*/  BRA `(.L_x_21) ;  /* 0x0000000000047947 */ /* 0x000fea0003800000 */
.L_x_20:
[----:B------:R-:W-:Y:S06]  /*1730*/  BAR.SYNC.DEFER_BLOCKING 0x0 ;  /* 0x0000000000007b1d */ /* 0x000fec0000010000 */
.L_x_21:
[----:B------:R-:W-:Y:S05]  /*1740*/  BRA.U UP0, `(.L_x_22) ;  /* 0x0000001100947547 */ /* 0x000fea000b800000 */
[----:B------:R-:W1:Y:S01]  /*1750*/  LDCU UR6, c[0x0][0x38c] ;  /* 0x00007180ff0677ac */ /* 0x000e620008000800 */
[----:B------:R-:W2:Y:S01]  /*1760*/  S2UR UR8, SR_CgaCtaId ;  /* 0x00000000000879c3 */ /* 0x000ea20000008800 */
[----:B------:R-:W-:Y:S01]  /*1770*/  PLOP3.LUT P1, PT, PT, PT, UP3, 0x80, 0x8 ;  /* 0x000000000008781c */ /* 0x000fe20003f2f038 */
[----:B------:R-:W-:Y:S01]  /*1780*/  IMAD.MOV.U32 R12, RZ, RZ, 0x1 ;  /* 0x00000001ff0c7424 */ /* 0x000fe200078e00ff */
[----:B------:R-:W-:Y:S01]  /*1790*/  UMOV UR7, 0x400 ;  /* 0x0000040000077882 */ /* 0x000fe20000000000 */
[----:B------:R-:W-:Y:S01]  /*17a0*/  UISETP.NE.AND UP1, UPT, UR17, URZ, UPT ;  /* 0x000000ff1100728c */ /* 0x000fe2000bf25270 */
[----:B------:R-:W-:Y:S02]  /*17b0*/  ISETP.EQ.OR P2, PT, R0, RZ, P3 ;  /* 0x000000ff0000720c */ /* 0x000fe40001f42670 */
[----:B------:R-:W-:Y:S02]  /*17c0*/  CS2R R10, SRZ ;  /* 0x00000000000a7805 */ /* 0x000fe4000001ff00 */
[----:B------:R-:W-:Y:S01]  /*17d0*/  PLOP3.LUT P1, PT, P1, PT, PT, 0x8, 0x80 ;  /* 0x000000000080781c */ /* 0x000fe20000f2e170 */
[----:B------:R-:W-:Y:S01]  /*17e0*/  IMAD.MOV.U32 R9, RZ, RZ, RZ ;  /* 0x000000ffff097224 */ /* 0x000fe200078e00ff */
[----:B------:R-:W3:Y:S01]  /*17f0*/  LDCU UR40, c[0x0][0x370] ;  /* 0x00006e00ff2877ac */ /* 0x000ee20008000800 */
[----:B------:R-:W-:Y:S01]  /*1800*/  IMAD.MOV.U32 R8, RZ, RZ, 0x1 ;  /* 0x00000001ff087424 */ /* 0x000fe200078e00ff */
[----:B------:R-:W4:Y:S01]  /*1810*/  LDCU.64 UR26, c[0x0][0x348] ;  /* 0x00006900ff1a77ac */ /* 0x000f220008000a00 */
[----:B-1----:R-:W-:-:S02]  /*1820*/  UIADD3 UR5, UPT, UPT, UR6, 0x7f, URZ ;  /* 0x0000007f06057890 */ /* 0x002fc4000fffe0ff */
[----:B------:R-:W-:Y:S02]  /*1830*/  USHF.R.U32.HI UR45, URZ, 0x7, UR28 ;  /* 0x00000007ff2d7899 */ /* 0x000fe4000801161c */
[----:B------:R-:W-:Y:S02]  /*1840*/  USHF.R.S32.HI UR4, URZ, 0x1f, UR5 ;  /* 0x0000001fff047899 */ /* 0x000fe40008011405 */
[----:B------:R-:W-:Y:S02]  /*1850*/  UIADD3 UR46, UPT, UPT, UR6, 0xfe, URZ ;  /* 0x000000fe062e7890 */ /* 0x000fe4000fffe0ff */
[----:B------:R-:W-:Y:S02]  /*1860*/  ULEA.HI UR4, UR4, UR5, URZ, 0x7 ;  /* 0x0000000504047291 */ /* 0x000fe4000f8f38ff */
[----:B--2---:R-:W-:Y:S02]  /*1870*/  ULEA UR7, UR8, UR7, 0x18 ;  /* 0x0000000708077291 */ /* 0x004fe4000f8ec0ff */
[----:B------:R-:W-:-:S02]  /*1880*/  USHF.R.S32.HI UR43, URZ, 0x7, UR4 ;  /* 0x00000007ff2b7899 */ /* 0x000fc40008011404 */
[----:B------:R-:W-:Y:S02]  /*1890*/  UIADD3 UR4, UPT, UPT, UR6, -0x1, URZ ;  /* 0xffffffff06047890 */ /* 0x000fe4000fffe0ff */
[----:B------:R-:W-:Y:S02]  /*18a0*/  UISETP.LT.U32.AND UP0, UPT, UR43, 0x3, UPT ;  /* 0x000000032b00788c */ /* 0x000fe4000bf01070 */
[----:B------:R-:W-:Y:S02]  /*18b0*/  UISETP.GE.U32.AND UP2, UPT, UR4, -0xff, UPT ;  /* 0xffffff010400788c */ /* 0x000fe4000bf46070 */
[----:B------:R-:W-:Y:S01]  /*18c0*/  USEL UR41, UR43, 0x3, UP0 ;  /* 0x000000032b297887 */ /* 0x000fe20008000000 */
[----:B------:R-:W1:Y:S03]  /*18d0*/  LDCU UR39, c[0x0][0x374] ;  /* 0x00006e80ff2777ac */ /* 0x000e660008000800 */
[----:B------:R-:W-:-:S02]  /*18e0*/  UIADD3 UR21, UPT, UPT, UR41, -0x1, URZ ;  /* 0xffffffff29157890 */ /* 0x000fc4000fffe0ff */
[----:B------:R-:W-:-:S03]  /*18f0*/  USEL UR24, UR48, 0x2, UP1 ;  /* 0x0000000230187887 */ /* 0x000fc60008800000 */
[----:B------:R-:W-:Y:S02]  /*1900*/  @UP2 UIADD3 UR21, UPT, UPT, UR41, URZ, URZ ;  /* 0x000000ff29152290 */ /* 0x000fe4000fffe0ff */
[----:B------:R-:W-:Y:S02]  /*1910*/  UIADD3 UR29, UPT, UPT, UR7, 0xc400, UR28 ;  /* 0x0000c400071d7890 */ /* 0x000fe4000fffe01c */
[----:B------:R-:W-:Y:S02]  /*1920*/  UIADD3 UR44, UPT, UPT, UR43, -UR41, URZ ;  /* 0x800000292b2c7290 */ /* 0x000fe4000fffe0ff */
[----:B------:R-:W-:Y:S01]  /*1930*/  UIADD3 UR21, UPT, UPT, UR21, 0x1, URZ ;  /* 0x0000000115157890 */ /* 0x000fe2000fffe0ff */
[----:B---34-:R-:W-:-:S11]  /*1940*/  UMOV UR5, URZ ;  /* 0x000000ff00057c82 */ /* 0x018fd60008000000 */
.L_x_42:
[----:B------:R-:W2:Y:S02]  /*1950*/  S2UR UR4, SR_CgaCtaId ;  /* 0x00000000000479c3 */ /* 0x000ea40000008800 */
[----:B--2---:R-:W-:-:S09]  /*1960*/  UISETP.NE.AND UP0, UPT, UR4, URZ, UPT ;  /* 0x000000ff0400728c */ /* 0x004fd2000bf05270 */
[----:B-1----:R-:W-:Y:S05]  /*1970*/  BRA.U UP0, `(.L_x_23) ;  /* 0x0000000100287547 */ /* 0x002fea000b800000 */
[----:B------:R-:W-:Y:S02]  /*1980*/  LEA R0, R9, UR7, 0x3 ;  /* 0x0000000709007c11 */ /* 0x000fe4000f8e18ff */
[----:B------:R-:W-:-:S04]  /*1990*/  SHF.L.U32 R3, R8, 0x1f, RZ ;  /* 0x0000001f08037819 */ /* 0x000fc800000006ff */
[----:B------:R-:W2:Y:S02]  /*19a0*/  SYNCS.PHASECHK.TRANS64.TRYWAIT P0, [R0+URZ+0xd0], R3 ;  /* 0x0000d003000075a7 */ /* 0x000ea400080011ff */
[----:B--2---:R-:W-:Y:S05]  /*19b0*/  @!P0 BRA `(.L_x_24) ;  /* 0x0000009c00708947 */ /* 0x004fea0003800000 */
.L_x_132:
[----:B------:R3:W-:Y:S01]  /*19c0*/  SYNCS.ARRIVE.TRANS64.A1T0 RZ, [R0+URZ+0xc0], RZ ;  /* 0x0000c0ff00ff79a7 */ /* 0x0007e200081000ff */
[----:B------:R-:W-:-:S05]  /*19d0*/  VIADD R9, R9, 0x1 ;  /* 0x0000000109097836 */ /* 0x000fca0000000000 */
[----:B------:R-:W-:-:S04]  /*19e0*/  ISETP.NE.AND P0, PT, R9, 0x2, PT ;  /* 0x000000020900780c */ /* 0x000fc80003f05270 */
[----:B--2---:R-:W-:Y:S02]  /*19f0*/  SEL R3, RZ, 0x1, P0 ;  /* 0x00000001ff037807 */ /* 0x004fe40000000000 */
[----:B------:R-:W-:Y:S02]  /*1a00*/  SEL R9, R9, RZ, P0 ;  /* 0x000000ff09097207 */ /* 0x000fe40000000000 */
[----:B------:R-:W-:-:S07]  /*1a10*/  LOP3.LUT R8, R8, R3, RZ, 0x3c, !PT ;  /* 0x0000000308087212 */ /* 0x000fce00078e3cff */
.L_x_23:
[----:B------:R-:W-:Y:S01]  /*1a20*/  ULEA UR4, UR5, UR7, 0x3 ;  /* 0x0000000705047291 */ /* 0x000fe2000f8e18ff */
[----:B---3--:R-:W-:Y:S01]  /*1a30*/  SHF.L.U32 R0, R12, 0x1f, RZ ;  /* 0x0000001f0c007819 */ /* 0x008fe200000006ff */
[----:B------:R-:W-:Y:S02]  /*1a40*/  UISETP.GE.U32.AND UP0, UPT, UR46, 0xff, UPT ;  /* 0x000000ff2e00788c */ /* 0x000fe4000bf06070 */
[----:B------:R-:W-:Y:S02]  /*1a50*/  USHF.L.U32 UR11, UR20, 0x8, URZ ;  /* 0x00000008140b7899 */ /* 0x000fe400080006ff */
[----:B------:R-:W-:Y:S01]  /*1a60*/  ULEA UR35, UR16, UR45, 0x7 ;  /* 0x0000002d10237291 */ /* 0x000fe2000f8e38ff */
[----:B------:R-:W-:Y:S02]  /*1a70*/  UMOV UR13, URZ ;  /* 0x000000ff000d7c82 */ /* 0x000fe40008000000 */
[----:B------:R2:W3:Y:S02]  /*1a80*/  SYNCS.PHASECHK.TRANS64.TRYWAIT P0, [UR4+0x18], R0 ;  /* 0x00001800ff0075a7 */ /* 0x0004e40008001104 */
[----:B------:R-:W-:Y:S07]  /*1a90*/  BRA.U !UP0, `(.L_x_25) ;  /* 0x0000000108bc7547 */ /* 0x000fee000b800000 */
[----:B------:R-:W-:Y:S01]  /*1aa0*/  UMOV UR6, URZ ;  /* 0x000000ff00067c82 */ /* 0x000fe20008000000 */
[----:B------:R-:W-:-:S05]  /*1ab0*/  UMOV UR4, UR5 ;  /* 0x0000000500047c82 */ /* 0x000fca0008000000 */
.L_x_31:
[----:B------:R-:W-:Y:S01]  /*1ac0*/  ULEA UR33, UR4, UR7, 0x3 ;  /* 0x0000000704217291 */ /* 0x000fe2000f8e18ff */
[----:B---3--:R-:W-:Y:S01]  /*1ad0*/  @!P3 MOV R2, 0xc000 ;  /* 0x0000c0000002b802 */ /* 0x008fe20000000f00 */
[----:B-1-3--:R-:W-:Y:S10]  /*1ae0*/  @P0 BRA `(.L_x_26) ;  /* 0x00000000000c0947 */ /* 0x00aff40003800000 */
[----:B------:R-:W-:-:S04]  /*1af0*/  SHF.L.U32 R3, R12, 0x1f, RZ ;  /* 0x0000001f0c037819 */ /* 0x000fc800000006ff */
[----:B------:R-:W3:Y:S02]  /*1b00*/  SYNCS.PHASECHK.TRANS64.TRYWAIT P0, [UR33+0x18], R3 ;  /* 0x00001803ff0075a7 */ /* 0x000ee40008001121 */
[----:B---3--:R-:W-:Y:S05]  /*1b10*/  @!P0 BRA `(.L_x_27) ;  /* 0x0000009c002c8947 */ /* 0x008fea0003800000 */
.L_x_26:
[----:B------:R3:W-:Y:S01]  /*1b20*/  @!P3 SYNCS.ARRIVE.TRANS64 RZ, [UR33], R2 ;  /* 0x00000002ffffb9a7 */ /* 0x0007e20008000021 */
[----:B------:R-:W-:-:S04]  /*1b30*/  ULOP3.LUT UR5, UR24, 0x2, URZ, 0xfc, !UPT ;  /* 0x0000000218057892 */ /* 0x000fc8000f8efcff */
[----:B------:R-:W-:-:S09]  /*1b40*/  UISETP.NE.AND UP0, UPT, UR5, 0x2, UPT ;  /* 0x000000020500788c */ /* 0x000fd2000bf05270 */
[----:B------:R-:W-:Y:S05]  /*1b50*/  BRA.U UP0, `(.L_x_28) ;  /* 0x0000000100047547 */ /* 0x000fea000b800000 */
[----:B-1----:R-:W-:Y:S05]  /*1b60*/  BPT.TRAP 0x1 ;  /* 0x000000040000795c */ /* 0x002fea0000300000 */
.L_x_28:
[----:B------:R-:W-:Y:S04]  /*1b70*/  BSSY.RECONVERGENT B0, `(.L_x_29) ;  /* 0x0000003000007945 */ /* 0x000fe80003800200 */
[----:B------:R-:W-:Y:S05]  /*1b80*/  @P2 BRA `(.L_x_30) ;  /* 0x0000000000042947 */ /* 0x000fea0003800000 */
[----:B-1----:R-:W-:Y:S05]  /*1b90*/  BPT.TRAP 0x1 ;  /* 0x000000040000795c */ /* 0x002fea0000300000 */
.L_x_30:
[----:B-1----:R-:W-:Y:S05]  /*1ba0*/  BSYNC.RECONVERGENT B0 ;  /* 0x0000000000007941 */ /* 0x002fea0003800200 */
.L_x_29:
[----:B------:R-:W-:Y:S02]  /*1bb0*/  UIADD3 UR5, UPT, UPT, UR4, 0x1, URZ ;  /* 0x0000000104057890 */ /* 0x000fe4000fffe0ff */
[----:B------:R-:W-:Y:S02]  /*1bc0*/  ULEA UR32, UR4, UR28, 0xe ;  /* 0x0000001c04207291 */ /* 0x000fe4000f8e70ff */
[----:B------:R-:W-:Y:S02]  /*1bd0*/  UISETP.NE.AND UP0, UPT, UR5, 0x3, UPT ;  /* 0x000000030500788c */ /* 0x000fe4000bf05270 */
[----:B------:R-:W-:Y:S02]  /*1be0*/  UIADD3 UR16, UP1, UPT, UR26, 0x80, URZ ;  /* 0x000000801a107890 */ /* 0x000fe4000ff3e0ff */
[----:B------:R-:W-:Y:S02]  /*1bf0*/  USEL UR9, URZ, 0x1, UP0 ;  /* 0x00000001ff097887 */ /* 0x000fe40008000000 */
[----:B------:R-:W-:-:S02]  /*1c00*/  USEL UR5, UR5, URZ, UP0 ;  /* 0x000000ff05057287 */ /* 0x000fc40008000000 */
[----:B------:R-:W-:Y:S02]  /*1c10*/  UIADD3 UR14, UP0, UPT, UR26, 0x180, URZ ;  /* 0x000001801a0e7890 */ /* 0x000fe4000ff1e0ff */
[----:B------:R-:W-:Y:S01]  /*1c20*/  ULEA UR8, UR5, UR7, 0x3 ;  /* 0x0000000705087291 */ /* 0x000fe2000f8e18ff */
[----:B------:R-:W-:Y:S01]  /*1c30*/  LOP3.LUT R12, R12, UR9, RZ, 0x3c, !PT ;  /* 0x000000090c0c7c12 */ /* 0x000fe2000f8e3cff */
[----:B------:R-:W-:Y:S02]  /*1c40*/  USHF.L.U32 UR34, UR6, 0x7, URZ ;  /* 0x0000000706227899 */ /* 0x000fe400080006ff */
[----:B------:R-:W-:Y:S01]  /*1c50*/  UIADD3.X UR17, UPT, UPT, URZ, UR27, URZ, UP1, !UPT ;  /* 0x0000001bff117290 */ /* 0x000fe20008ffe4ff */
[----:B--2---:R-:W-:Y:S01]  /*1c60*/  SHF.L.U32 R0, R12, 0x1f, RZ ;  /* 0x0000001f0c007819 */ /* 0x004fe200000006ff */
[----:B------:R-:W-:Y:S02]  /*1c70*/  UIADD3 UR32, UPT, UPT, UR7, 0xc400, UR32 ;  /* 0x0000c40007207890 */ /* 0x000fe4000fffe020 */
[----:B------:R-:W-:Y:S01]  /*1c80*/  UIADD3.X UR15, UPT, UPT, URZ, UR27, URZ, UP0, !UPT ;  /* 0x0000001bff0f7290 */ /* 0x000fe200087fe4ff */
[----:B------:R4:W1:Y:S01]  /*1c90*/  SYNCS.PHASECHK.TRANS64.TRYWAIT P0, [UR8+0x18], R0 ;  /* 0x00001800ff0075a7 */ /* 0x0008620008001108 */
[----:B------:R-:W-:Y:S01]  /*1ca0*/  ULEA UR8, UR4, UR7, 0xf ;  /* 0x0000000704087291 */ /* 0x000fe2000f8e78ff */
[----:B------:R-:W-:Y:S01]  /*1cb0*/  UMOV UR13, 0xff0000 ;  /* 0x00ff0000000d7882 */ /* 0x000fe20000000000 */
[----:B------:R-:W-:-:S02]  /*1cc0*/  UMOV UR18, 0x0 ;  /* 0x0000000000127882 */ /* 0x000fc40000000000 */
[----:B------:R-:W-:Y:S01]  /*1cd0*/  UIADD3 UR8, UPT, UPT, UR8, 0x18400, URZ ;  /* 0x0001840008087890 */ /* 0x000fe2000fffe0ff */
[----:B------:R-:W-:Y:S01]  /*1ce0*/  UMOV UR19, 0x10000000 ;  /* 0x1000000000137882 */ /* 0x000fe20000000000 */
[----:B------:R-:W-:Y:S01]  /*1cf0*/  UMOV UR12, UR36 ;  /* 0x00000024000c7c82 */ /* 0x000fe20008000000 */
[----:B------:R-:W-:Y:S01]  /*1d00*/  UMOV UR9, UR33 ;  /* 0x0000002100097c82 */ /* 0x000fe20008000000 */
[----:B------:R-:W-:Y:S01]  /*1d10*/  UMOV UR10, UR34 ;  /* 0x00000022000a7c82 */ /* 0x000fe20008000000 */
[----:B------:R2:W-:Y:S01]  /*1d20*/  UTMALDG.3D.MULTICAST [UR32], [UR16], UR13, desc[UR18] ;  /* 0x00001220100073b4 */ /* 0x0005e2000801180d */
[----:B------:R-:W-:Y:S01]  /*1d30*/  UIADD3 UR6, UPT, UPT, UR6, 0x1, URZ ;  /* 0x0000000106067890 */ /* 0x000fe2000fffe0ff */
[----:B------:R-:W-:-:S03]  /*1d40*/  UMOV UR4, UR5 ;  /* 0x0000000500047c82 */ /* 0x000fc60008000000 */
[----:B------:R-:W-:Y:S01]  /*1d50*/  UISETP.NE.AND UP0, UPT, UR6, UR21, UPT ;  /* 0x000000150600728c */ /* 0x000fe2000bf05270 */
[----:B------:R4:W-:Y:S01]  /*1d60*/  UTMALDG.3D [UR8], [UR14], desc[UR18] ;  /* 0x000012080e0075b4 */ /* 0x0009e20008011000 */
[----:B--2---:R-:W-:-:S07]  /*1d70*/  UMOV UR13, UR21 ;  /* 0x00000015000d7c82 */ /* 0x004fce0008000000 */
[----:B----4-:R-:W-:Y:S05]  /*1d80*/  BRA.U UP0, `(.L_x_31) ;  /* 0xfffffffd004c7547 */ /* 0x010fea000b83ffff */
.L_x_25:
[----:B------:R-:W-:Y:S01]  /*1d90*/  ULEA UR4, UR5, UR7, 0x3 ;  /* 0x0000000705047291 */ /* 0x000fe2000f8e18ff */
[----:B--2---:R-:W-:Y:S01]  /*1da0*/  SHF.L.U32 R0, R12, 0x1f, RZ ;  /* 0x0000001f0c007819 */ /* 0x004fe200000006ff */
[----:B------:R-:W-:Y:S01]  /*1db0*/  @!P1 SYNCS.ARRIVE.TRANS64.A1T0 RZ, [UR7+0x78], RZ ;  /* 0x000078ffffff99a7 */ /* 0x000fe20008100007 */
[----:B------:R-:W-:-:S06]  /*1dc0*/  UISETP.GT.AND UP0, UPT, UR43, UR41, UPT ;  /* 0x000000292b00728c */ /* 0x000fcc000bf04270 */
[----:B-1-3--:R1:W2:Y:S03]  /*1dd0*/  SYNCS.PHASECHK.TRANS64.TRYWAIT P0, [UR4+0x18], R0 ;  /* 0x00001800ff0075a7 */ /* 0x00a2a60008001104 */
[----:B------:R-:W-:Y:S05]  /*1de0*/  BRA.U !UP0, `(.L_x_32) ;  /* 0x0000000108bc7547 */ /* 0x000fea000b800000 */
[----:B------:R-:W-:Y:S01]  /*1df0*/  UIADD3 UR25, UPT, UPT, UR44, UR13, URZ ;  /* 0x0000000d2c197290 */ /* 0x000fe2000fffe0ff */
[----:B------:R-:W-:-:S11]  /*1e00*/  UMOV UR4, UR5 ;  /* 0x0000000500047c82 */ /* 0x000fd60008000000 */
.L_x_38:
[----:B------:R-:W-:Y:S01]  /*1e10*/  ULEA UR17, UR4, UR7, 0x3 ;  /* 0x0000000704117291 */ /* 0x000fe2000f8e18ff */
[----:B--2---:R-:W-:Y:S01]  /*1e20*/  @!P3 MOV R2, 0xc000 ;  /* 0x0000c0000002b802 */ /* 0x004fe20000000f00 */
[----:B--2-4-:R-:W-:Y:S10]  /*1e30*/  @P0 BRA `(.L_x_33) ;  /* 0x00000000000c0947 */ /* 0x014ff40003800000 */
[----:B------:R-:W-:-:S04]  /*1e40*/  SHF.L.U32 R3, R12, 0x1f, RZ ;  /* 0x0000001f0c037819 */ /* 0x000fc800000006ff */
[----:B------:R-:W2:Y:S02]  /*1e50*/  SYNCS.PHASECHK.TRANS64.TRYWAIT P0, [UR17+0x18], R3 ;  /* 0x00001803ff0075a7 */ /* 0x000ea40008001111 */
[----:B--2---:R-:W-:Y:S05]  /*1e60*/  @!P0 BRA `(.L_x_34) ;  /* 0x0000009800708947 */ /* 0x004fea0003800000 */
.L_x_33:
[----:B------:R2:W-:Y:S01]  /*1e70*/  @!P3 SYNCS.ARRIVE.TRANS64 RZ, [UR17], R2 ;  /* 0x00000002ffffb9a7 */ /* 0x0005e20008000011 */
[----:B------:R-:W-:-:S04]  /*1e80*/  ULOP3.LUT UR5, UR24, 0x2, URZ, 0xfc, !UPT ;  /* 0x0000000218057892 */ /* 0x000fc8000f8efcff */
[----:B------:R-:W-:-:S09]  /*1e90*/  UISETP.NE.AND UP0, UPT, UR5, 0x2, UPT ;  /* 0x000000020500788c */ /* 0x000fd2000bf05270 */
[----:B------:R-:W-:Y:S05]  /*1ea0*/  BRA.U UP0, `(.L_x_35) ;  /* 0x0000000100047547 */ /* 0x000fea000b800000 */
[----:B------:R-:W-:Y:S05]  /*1eb0*/  BPT.TRAP 0x1 ;  /* 0x000000040000795c */ /* 0x000fea0000300000 */
.L_x_35:
[----:B------:R-:W-:Y:S04]  /*1ec0*/  BSSY.RECONVERGENT B0, `(.L_x_36) ;  /* 0x0000003000007945 */ /* 0x000fe80003800200 */
[----:B------:R-:W-:Y:S05]  /*1ed0*/  @P2 BRA `(.L_x_37) ;  /* 0x0000000000042947 */ /* 0x000fea0003800000 */
[----:B------:R-:W-:Y:S05]  /*1ee0*/  BPT.TRAP 0x1 ;  /* 0x000000040000795c */ /* 0x000fea0000300000 */
.L_x_37:
[----:B------:R-:W-:Y:S05]  /*1ef0*/  BSYNC.RECONVERGENT B0 ;  /* 0x0000000000007941 */ /* 0x000fea0003800200 */
.L_x_36:
[----:B------:R-:W-:Y:S02]  /*1f00*/  UIADD3 UR5, UPT, UPT, UR4, 0x1, URZ ;  /* 0x0000000104057890 */ /* 0x000fe4000fffe0ff */
[----:B------:R-:W-:Y:S02]  /*1f10*/  UIADD3 UR14, UP1, UPT, UR26, 0x80, URZ ;  /* 0x000000801a0e7890 */ /* 0x000fe4000ff3e0ff */
[----:B------:R-:W-:Y:S02]  /*1f20*/  UISETP.NE.AND UP0, UPT, UR5, 0x3, UPT ;  /* 0x000000030500788c */ /* 0x000fe4000bf05270 */
[----:B------:R-:W-:Y:S02]  /*1f30*/  USHF.L.U32 UR18, UR13, 0x7, URZ ;  /* 0x000000070d127899 */ /* 0x000fe400080006ff */
[----:B------:R-:W-:Y:S02]  /*1f40*/  USEL UR8, URZ, 0x1, UP0 ;  /* 0x00000001ff087887 */ /* 0x000fe40008000000 */
[----:B------:R-:W-:-:S02]  /*1f50*/  USEL UR5, UR5, URZ, UP0 ;  /* 0x000000ff05057287 */ /* 0x000fc40008000000 */
[----:B------:R-:W-:Y:S02]  /*1f60*/  UIADD3 UR22, UP0, UPT, UR26, 0x180, URZ ;  /* 0x000001801a167890 */ /* 0x000fe4000ff1e0ff */
[----:B------:R-:W-:Y:S01]  /*1f70*/  LOP3.LUT R12, R12, UR8, RZ, 0x3c, !PT ;  /* 0x000000080c0c7c12 */ /* 0x000fe2000f8e3cff */
[----:B------:R-:W-:Y:S02]  /*1f80*/  ULEA UR6, UR5, UR7, 0x3 ;  /* 0x0000000705067291 */ /* 0x000fe4000f8e18ff */
[----:B------:R-:W-:Y:S01]  /*1f90*/  ULEA UR8, UR4, UR7, 0xf ;  /* 0x0000000704087291 */ /* 0x000fe2000f8e78ff */
[----:B-1----:R-:W-:Y:S01]  /*1fa0*/  SHF.L.U32 R0, R12, 0x1f, RZ ;  /* 0x0000001f0c007819 */ /* 0x002fe200000006ff */
[----:B------:R-:W-:Y:S02]  /*1fb0*/  ULEA UR16, UR4, UR29, 0xe ;  /* 0x0000001d04107291 */ /* 0x000fe4000f8e70ff */
[----:B------:R-:W-:Y:S02]  /*1fc0*/  UIADD3.X UR15, UPT, UPT, URZ, UR27, URZ, UP1, !UPT ;  /* 0x0000001bff0f7290 */ /* 0x000fe40008ffe4ff */
[----:B------:R-:W-:Y:S01]  /*1fd0*/  UIADD3 UR8, UPT, UPT, UR8, 0x18400, URZ ;  /* 0x0001840008087890 */ /* 0x000fe2000fffe0ff */
[----:B------:R3:W4:Y:S01]  /*1fe0*/  SYNCS.PHASECHK.TRANS64.TRYWAIT P0, [UR6+0x18], R0 ;  /* 0x00001800ff0075a7 */ /* 0x0007220008001106 */
[----:B------:R-:W-:Y:S01]  /*1ff0*/  UIADD3.X UR23, UPT, UPT, URZ, UR27, URZ, UP0, !UPT ;  /* 0x0000001bff177290 */ /* 0x000fe200087fe4ff */
[----:B------:R-:W-:Y:S01]  /*2000*/  UMOV UR6, 0xff0000 ;  /* 0x00ff000000067882 */ /* 0x000fe20000000000 */
[----:B------:R-:W-:Y:S01]  /*2010*/  UMOV UR30, 0x0 ;  /* 0x00000000001e7882 */ /* 0x000fe20000000000 */
[----:B------:R-:W-:Y:S01]  /*2020*/  UMOV UR31, 0x10000000 ;  /* 0x10000000001f7882 */ /* 0x000fe20000000000 */
[----:B------:R-:W-:Y:S01]  /*2030*/  UMOV UR19, UR35 ;  /* 0x0000002300137c82 */ /* 0x000fe20008000000 */
[----:B------:R-:W-:Y:S01]  /*2040*/  UMOV UR20, UR36 ;  /* 0x0000002400147c82 */ /* 0x000fe20008000000 */
[----:B------:R-:W-:Y:S01]  /*2050*/  UMOV UR12, UR36 ;  /* 0x00000024000c7c82 */ /* 0x000fe20008000000 */
[----:B------:R-:W-:Y:S01]  /*2060*/  UMOV UR9, UR17 ;  /* 0x0000001100097c82 */ /* 0x000fe20008000000 */
[----:B------:R-:W-:Y:S01]  /*2070*/  UMOV UR10, UR18 ;  /* 0x00000012000a7c82 */ /* 0x000fe20008000000 */
[----:B------:R3:W-:Y:S01]  /*2080*/  UTMALDG.3D.MULTICAST [UR16], [UR14], UR6, desc[UR30] ;  /* 0x00001e100e0073b4 */ /* 0x0007e20008011806 */
[----:B------:R-:W-:Y:S01]  /*2090*/  UIADD3 UR13, UPT, UPT, UR13, 0x1, URZ ;  /* 0x000000010d0d7890 */ /* 0x000fe2000fffe0ff */
[----:B------:R-:W-:-:S03]  /*20a0*/  UMOV UR4, UR5 ;  /* 0x0000000500047c82 */ /* 0x000fc60008000000 */
[----:B------:R-:W-:Y:S01]  /*20b0*/  UISETP.NE.AND UP0, UPT, UR13, UR25, UPT ;  /* 0x000000190d00728c */ /* 0x000fe2000bf05270 */
[----:B------:R3:W-:Y:S08]  /*20c0*/  UTMALDG.3D [UR8], [UR22], desc[UR30] ;  /* 0x00001e08160075b4 */ /* 0x0007f00008011000 */
[----:B---3--:R-:W-:Y:S05]  /*20d0*/  BRA.U UP0, `(.L_x_38) ;  /* 0xfffffffd004c7547 */ /* 0x008fea000b83ffff */
.L_x_32:
[C---:B------:R-:W-:Y:S01]  /*20e0*/  LEA R3, R11.reuse, UR7, 0x3 ;  /* 0x000000070b037c11 */ /* 0x040fe2000f8e18ff */
[----:B------:R-:W-:Y:S01]  /*20f0*/  NOP ;  /* 0x0000000000007918 */ /* 0x000fe20000000000 */
[----:B-1----:R-:W-:Y:S02]  /*2100*/  SHF.L.U32 R0, R10, 0x1f, RZ ;  /* 0x0000001f0a007819 */ /* 0x002fe400000006ff */
[----:B------:R-:W-:Y:S02]  /*2110*/  LEA R5, R11, UR7, 0x4 ;  /* 0x000000070b057c11 */ /* 0x000fe4000f8e20ff */
[----:B--2-4-:R-:W1:Y:S02]  /*2120*/  SYNCS.PHASECHK.TRANS64.TRYWAIT P0, [R3+URZ+0x80], R0 ;  /* 0x00008000030075a7 */ /* 0x014e6400080011ff */
[----:B-1----:R-:W-:Y:S05]  /*2130*/  @!P0 BRA `(.L_x_39) ;  /* 0x0000009400d48947 */ /* 0x002fea0003800000 */
.L_x_135:
[----:B------:R-:W2:Y:S01]  /*2140*/  LDS.128 R4, [R5+0xf0] ;  /* 0x0000f00005047984 */ /* 0x000ea20000000c00 */
[----:B------:R-:W-:Y:S01]  /*2150*/  UISETP.GE.AND UP0, UPT, UR42, 0x1, UPT ;  /* 0x000000012a00788c */ /* 0x000fe2000bf06270 */
[----:B------:R-:W-:Y:S01]  /*2160*/  @!PT LDS RZ, [RZ] ;  /* 0x00000000fffff984 */ /* 0x000fe20000000800 */
[----:B------:R-:W-:Y:S01]  /*2170*/  @!PT LDS RZ, [RZ] ;  /* 0x00000000fffff984 */ /* 0x000fe20000000800 */
[----:B------:R-:W-:Y:S01]  /*2180*/  @!PT LDS RZ, [RZ] ;  /* 0x00000000fffff984 */ /* 0x000fe20000000800 */
[----:B------:R-:W-:Y:S01]  /*2190*/  @!PT LDS RZ, [RZ] ;  /* 0x00000000fffff984 */ /* 0x000fe20000000800 */
[----:B------:R3:W-:Y:S06]  /*21a0*/  MEMBAR.ALL.CTA ;  /* 0x0000000000007992 */ /* 0x0007ec0000008000 */
[----:B---3--:R-:W3:Y:S01]  /*21b0*/  FENCE.VIEW.ASYNC.S ;  /* 0x00000000000073c6 */ /* 0x008ee20000000000 */
[----:B--2---:R-:W-:-:S13]  /*21c0*/  LOP3.LUT P0, RZ, R6, 0x1, RZ, 0xc0, !PT ;  /* 0x0000000106ff7812 */ /* 0x004fda000780c0ff */
[----:B---3--:R-:W-:Y:S01]  /*21d0*/  VOTEU.ANY UP1, P0 ;  /* 0x0000000000ff7886 */ /* 0x008fe20000020100 */
[----:B------:R-:W-:-:S13]  /*21e0*/  PLOP3.LUT P0, PT, PT, PT, UP1, 0x80, 0x8 ;  /* 0x000000000008781c */ /* 0x000fda0003f0f018 */
[----:B-1----:R-:W-:Y:S02]  /*21f0*/  @P0 LOP3.LUT R0, R5, 0xffff, RZ, 0xc0, !PT ;  /* 0x0000ffff05000812 */ /* 0x002fe400078ec0ff */
[----:B------:R-:W-:Y:S02]  /*2200*/  @P0 MOV R2, R4 ;  /* 0x0000000400020202 */ /* 0x000fe40000000f00 */
[----:B------:R-:W-:Y:S01]  /*2210*/  @P0 R2UR UR6, R0 ;  /* 0x00000000000602ca */ /* 0x000fe200000e0000 */
[----:B------:R-:W-:Y:S01]  /*2220*/  VIADD R0, R3, 0x90 ;  /* 0x0000009003007836 */ /* 0x000fe20000000000 */
[----:B------:R-:W-:Y:S02]  /*2230*/  @P0 SHF.R.U32.HI R4, RZ, 0x10, R5 ;  /* 0x00000010ff040819 */ /* 0x000fe40000011605 */
[----:B------:R-:W-:Y:S02]  /*2240*/  @P0 R2UR UR8, R2 ;  /* 0x00000000020802ca */ /* 0x000fe400000e0000 */
[----:B------:R-:W-:-:S02]  /*2250*/  PRMT R0, RZ, 0x654, R0 ;  /* 0x00000654ff007816 */ /* 0x000fc40000000000 */
[----:B------:R-:W-:Y:S02]  /*2260*/  @P0 R2UR UR4, R4 ;  /* 0x00000000040402ca */ /* 0x000fe400000e0000 */
[----:B------:R1:W-:Y:S03]  /*2270*/  SYNCS.ARRIVE.TRANS64.RED.A1T0 RZ, [R0+URZ], RZ ;  /* 0x000000ff00ff79a7 */ /* 0x0003e600081004ff */
[----:B------:R-:W-:-:S04]  /*2280*/  @UP1 UMOV UR37, UR6 ;  /* 0x0000000600251c82 */ /* 0x000fc80008000000 */
[----:B------:R-:W-:-:S04]  /*2290*/  @UP1 UMOV UR38, UR8 ;  /* 0x0000000800261c82 */ /* 0x000fc80008000000 */
[----:B------:R-:W-:Y:S01]  /*22a0*/  @UP1 UMOV UR36, UR4 ;  /* 0x0000000400241c82 */ /* 0x000fe20008000000 */
[----:B------:R-:W-:Y:S05]  /*22b0*/  BRA.U !UP0, `(.L_x_40) ;  /* 0x0000000108d47547 */ /* 0x000fea000b800000 */
[----:B------:R-:W2:Y:S01]  /*22c0*/  LDCU.128 UR12, c[0x0][0xb10] ;  /* 0x00016200ff0c77ac */ /* 0x000ea20008000c00 */
[----:B------:R-:W3:Y:S01]  /*22d0*/  LDCU UR25, c[0x0][0xb20] ;  /* 0x00016400ff1977ac */ /* 0x000ee20008000800 */
[----:B------:R-:W4:Y:S01]  /*22e0*/  LDCU UR20, c[0x0][0xb0c] ;  /* 0x00016180ff1477ac */ /* 0x000f220008000800 */
[----:B------:R-:W1:Y:S01]  /*22f0*/  LDCU.64 UR10, c[0x0][0xb28] ;  /* 0x00016500ff0a77ac */ /* 0x000e620008000a00 */
[----:B------:R-:W-:Y:S02]  /*2300*/  UISETP.NE.AND UP3, UPT, UR42, 0x1, UPT ;  /* 0x000000012a00788c */ /* 0x000fe4000bf65270 */
[----:B--2---:R-:W-:Y:S02]  /*2310*/  UIMAD.WIDE.U32 UR16, UR39, UR15, URZ ;  /* 0x0000000f271072a5 */ /* 0x004fe4000f8e00ff */
[----:B------:R-:W-:Y:S02]  /*2320*/  UIMAD.WIDE.U32 UR8, UR40, UR12, URZ ;  /* 0x0000000c280872a5 */ /* 0x000fe4000f8e00ff */
[----:B------:R-:W-:-:S02]  /*2330*/  UISETP.NE.AND UP0, UPT, UR14, 0x1, UPT ;  /* 0x000000010e00788c */ /* 0x000fc4000bf05270 */
[----:B------:R-:W-:Y:S01]  /*2340*/  UIMAD.WIDE.U32 UR22, UR37, UR15, URZ ;  /* 0x0000000f251672a5 */ /* 0x000fe2000f8e00ff */
[----:B------:R-:W-:Y:S02]  /*2350*/  UMOV UR16, UR17 ;  /* 0x0000001100107c82 */ /* 0x000fe40008000000 */
[----:B------:R-:W-:Y:S01]  /*2360*/  UMOV UR8, UR9 ;  /* 0x0000000900087c82 */ /* 0x000fe20008000000 */
[----:B---3--:R-:W-:Y:S02]  /*2370*/  USHF.R.U32.HI UR16, URZ, UR25, UR16 ;  /* 0x00000019ff107299 */ /* 0x008fe40008011610 */
[----:B----4-:R-:W-:Y:S02]  /*2380*/  UISETP.NE.AND UP2, UPT, UR20, 0x1, UPT ;  /* 0x000000011400788c */ /* 0x010fe4000bf45270 */
[----:B------:R-:W-:Y:S02]  /*2390*/  USHF.R.U32.HI UR8, URZ, UR13, UR8 ;  /* 0x0000000dff087299 */ /* 0x000fe40008011608 */
[----:B------:R-:W-:-:S02]  /*23a0*/  USEL UR6, UR39, UR16, !UP0 ;  /* 0x0000001027067287 */ /* 0x000fc4000c000000 */
[----:B------:R-:W-:Y:S02]  /*23b0*/  USEL UR8, UR40, UR8, !UP2 ;  /* 0x0000000828087287 */ /* 0x000fe4000d000000 */
[----:B-1----:R-:W-:Y:S01]  /*23c0*/  UIMAD.WIDE.U32 UR16, UR6, UR10, URZ ;  /* 0x0000000a061072a5 */ /* 0x002fe2000f8e00ff */
[----:B------:R-:W-:Y:S01]  /*23d0*/  UMOV UR4, UR23 ;  /* 0x0000001700047c82 */ /* 0x000fe20008000000 */
[----:B------:R-:W-:Y:S02]  /*23e0*/  UIMAD.WIDE.U32 UR18, UR38, UR12, URZ ;  /* 0x0000000c261272a5 */ /* 0x000fe4000f8e00ff */
[----:B------:R-:W-:-:S03]  /*23f0*/  UIMAD.WIDE.U32 UR22, UR8, UR10, URZ ;  /* 0x0000000a081672a5 */ /* 0x000fc6000f8e00ff */
[----:B------:R-:W-:Y:S01]  /*2400*/  UMOV UR16, UR17 ;  /* 0x0000001100107c82 */ /* 0x000fe20008000000 */
[----:B------:R-:W-:Y:S02]  /*2410*/  USHF.R.U32.HI UR4, URZ, UR25, UR4 ;  /* 0x00000019ff047299 */ /* 0x000fe40008011604 */
[----:B------:R-:W-:Y:S01]  /*2420*/  @UP3 USHF.R.U32.HI UR6, URZ, UR11, UR16 ;  /* 0x0000000bff063299 */ /* 0x000fe20008011610 */
[----:B------:R-:W-:Y:S01]  /*2430*/  UMOV UR18, UR19 ;  /* 0x0000001300127c82 */ /* 0x000fe20008000000 */
[----:B------:R-:W-:Y:S01]  /*2440*/  UMOV UR22, UR23 ;  /* 0x0000001700167c82 */ /* 0x000fe20008000000 */
[----:B------:R-:W-:Y:S02]  /*2450*/  USHF.R.U32.HI UR13, URZ, UR13, UR18 ;  /* 0x0000000dff0d7299 */ /* 0x000fe40008011612 */
[----:B------:R-:W-:Y:S02]  /*2460*/  USEL UR4, UR37, UR4, !UP0 ;  /* 0x0000000425047287 */ /* 0x000fe4000c000000 */
[----:B------:R-:W-:-:S02]  /*2470*/  @UP3 USHF.R.U32.HI UR8, URZ, UR11, UR22 ;  /* 0x0000000bff083299 */ /* 0x000fc40008011616 */
[----:B------:R-:W-:Y:S02]  /*2480*/  UIMAD UR9, UR42, UR6, URZ ;  /* 0x000000062a0972a4 */ /* 0x000fe4000f8e02ff */
[----:B------:R-:W-:Y:S02]  /*2490*/  USEL UR6, UR38, UR13, !UP2 ;  /* 0x0000000d26067287 */ /* 0x000fe4000d000000 */
[----:B------:R-:W-:Y:S02]  /*24a0*/  UIMAD UR12, UR42, UR8, URZ ;  /* 0x000000082a0c72a4 */ /* 0x000fe4000f8e02ff */
[----:B------:R-:W-:Y:S02]  /*24b0*/  UISETP.GE.AND UP0, UPT, UR4, UR9, UPT ;  /* 0x000000090400728c */ /* 0x000fe4000bf06270 */
[----:B------:R-:W-:Y:S02]  /*24c0*/  UIMAD.WIDE.U32 UR16, UR4, UR10, URZ ;  /* 0x0000000a041072a5 */ /* 0x000fe4000f8e00ff */
[----:B------:R-:W-:-:S02]  /*24d0*/  UISETP.GE.OR UP0, UPT, UR6, UR12, UP0 ;  /* 0x0000000c0600728c */ /* 0x000fc40008706670 */
        /* <DEDUP_REMOVED lines=19> */
.L_x_40:
[----:B------:R-:W2:Y:S02]  /*2610*/  LDCU UR4, c[0x0][0xb30] ;  /* 0x00016600ff0477ac */ /* 0x000ea40008000800 */
[----:B--2---:R-:W-:-:S09]  /*2620*/  UISETP.NE.AND UP0, UPT, UR4, 0x1, UPT ;  /* 0x000000010400788c */ /* 0x004fd2000bf05270 */
[----:B------:R-:W-:Y:S05]  /*2630*/  BRA.U UP0, `(.L_x_41) ;  /* 0x0000000100447547 */ /* 0x000fea000b800000 */
[----:B------:R-:W2:Y:S01]  /*2640*/  LDCU.128 UR12, c[0x0][0xb10] ;  /* 0x00016200ff0c77ac */ /* 0x000ea20008000c00 */
[----:B------:R-:W3:Y:S01]  /*2650*/  LDCU UR16, c[0x0][0xb0c] ;  /* 0x00016180ff1077ac */ /* 0x000ee20008000800 */
[----:B------:R-:W4:Y:S01]  /*2660*/  LDCU UR17, c[0x0][0xb20] ;  /* 0x00016400ff1177ac */ /* 0x000f220008000800 */
[----:B--2---:R-:W-:Y:S02]  /*2670*/  UIMAD.WIDE.U32 UR10, UR38, UR12, URZ ;  /* 0x0000000c260a72a5 */ /* 0x004fe4000f8e00ff */
[----:B------:R-:W-:Y:S02]  /*2680*/  UIMAD.WIDE.U32 UR8, UR37, UR15, URZ ;  /* 0x0000000f250872a5 */ /* 0x000fe4000f8e00ff */
[----:B---3--:R-:W-:Y:S02]  /*2690*/  UISETP.NE.AND UP2, UPT, UR16, 0x1, UPT ;  /* 0x000000011000788c */ /* 0x008fe4000bf45270 */
[----:B------:R-:W-:Y:S01]  /*26a0*/  UISETP.NE.AND UP0, UPT, UR14, 0x1, UPT ;  /* 0x000000010e00788c */ /* 0x000fe2000bf05270 */
[----:B------:R-:W-:-:S02]  /*26b0*/  UMOV UR6, UR11 ;  /* 0x0000000b00067c82 */ /* 0x000fc40008000000 */
[----:B------:R-:W-:Y:S01]  /*26c0*/  UMOV UR4, UR9 ;  /* 0x0000000900047c82 */ /* 0x000fe20008000000 */
[----:B------:R-:W-:Y:S02]  /*26d0*/  USHF.R.U32.HI UR6, URZ, UR13, UR6 ;  /* 0x0000000dff067299 */ /* 0x000fe40008011606 */
[----:B----4-:R-:W-:Y:S02]  /*26e0*/  USHF.R.U32.HI UR4, URZ, UR17, UR4 ;  /* 0x00000011ff047299 */ /* 0x010fe40008011604 */
[----:B------:R-:W-:Y:S02]  /*26f0*/  USEL UR6, UR38, UR6, !UP2 ;  /* 0x0000000626067287 */ /* 0x000fe4000d000000 */
[----:B------:R-:W-:-:S04]  /*2700*/  USEL UR4, UR37, UR4, !UP0 ;  /* 0x0000000425047287 */ /* 0x000fc8000c000000 */
[----:B------:R-:W-:Y:S02]  /*2710*/  UIADD3 UR8, UPT, UPT, UR6, -UR4, URZ ;  /* 0x8000000406087290 */ /* 0x000fe4000fffe0ff */
[----:B------:R-:W-:Y:S02]  /*2720*/  UIADD3 UR4, UPT, UPT, -UR6, UR4, URZ ;  /* 0x0000000406047290 */ /* 0x000fe4000fffe1ff */
[----:B------:R-:W-:Y:S02]  /*2730*/  UIMAD UR37, UR8, UR14, UR37 ;  /* 0x0000000e082572a4 */ /* 0x000fe4000f8e0225 */
[----:B------:R-:W-:-:S12]  /*2740*/  UIMAD UR38, UR4, UR16, UR38 ;  /* 0x00000010042672a4 */ /* 0x000fd8000f8e0226 */
.L_x_41:
[----:B------:R-:W-:Y:S01]  /*2750*/  VIADD R11, R11, 0x1 ;  /* 0x000000010b0b7836 */ /* 0x000fe20000000000 */
[----:B------:R-:W-:Y:S01]  /*2760*/  R2UR UR4, R160 ;  /* 0x00000000a00472ca */ /* 0x000fe200000e0000 */
[----:B------:R-:W-:Y:S01]  /*2770*/  UIADD3 UR20, UPT, UPT, UR37, UR59, URZ ;  /* 0x0000003b25147290 */ /* 0x000fe2000fffe0ff */
[----:B------:R-:W-:Y:S02]  /*2780*/  PLOP3.LUT P1, PT, PT, PT, PT, 0x80, 0x8 ;  /* 0x000000000008781c */ /* 0x000fe40003f2f070 */
[----:B------:R-:W-:-:S04]  /*2790*/  ISETP.NE.AND P0, PT, R11, 0x2, PT ;  /* 0x000000020b00780c */ /* 0x000fc80003f05270 */
[----:B------:R-:W-:Y:S02]  /*27a0*/  SEL R3, RZ, 0x1, P0 ;  /* 0x00000001ff037807 */ /* 0x000fe40000000000 */
[----:B------:R-:W-:Y:S02]  /*27b0*/  SEL R11, R11, RZ, P0 ;  /* 0x000000ff0b0b7207 */ /* 0x000fe40000000000 */
[----:B------:R-:W-:Y:S01]  /*27c0*/  LOP3.LUT R10, R10, R3, RZ, 0x3c, !PT ;  /* 0x000000030a0a7212 */ /* 0x000fe200078e3cff */
[----:B------:R-:W-:Y:S01]  /*27d0*/  UIADD3 UR16, UPT, UPT, UR38, UR4, URZ ;  /* 0x0000000426107290 */ /* 0x000fe2000fffe0ff */
[----:B------:R-:W-:Y:S11]  /*27e0*/  BRA.U UP1, `(.L_x_42) ;  /* 0xfffffff101587547 */ /* 0x000ff6000b83ffff */
[----:B------:R-:W-:Y:S01]  /*27f0*/  UIADD3 UR7, UPT, UPT, UR7, 0x18, URZ ;  /* 0x0000001807077890 */ /* 0x000fe2000fffe0ff */
[----:B------:R-:W-:-:S03]  /*2800*/  SHF.L.U32 R3, R12, 0x1f, RZ ;  /* 0x0000001f0c037819 */ /* 0x000fc600000006ff */
[----:B------:R-:W-:-:S09]  /*2810*/  ULEA UR4, UR5, UR7, 0x3 ;  /* 0x0000000705047291 */ /* 0x000fd2000f8e18ff */
[----:B------:R-:W2:Y:S02]  /*2820*/  SYNCS.PHASECHK.TRANS64.TRYWAIT P0, [UR4], R3 ;  /* 0x00000003ff0075a7 */ /* 0x000ea40008001104 */
[----:B--2---:R-:W-:Y:S05]  /*2830*/  @!P0 BRA `(.L_x_43) ;  /* 0x0000009000288947 */ /* 0x004fea0003800000 */
.L_x_137:
[----:B------:R-:W-:-:S04]  /*2840*/  UIADD3 UR4, UPT, UPT, UR5, 0x1, URZ ;  /* 0x0000000105047890 */ /* 0x000fc8000fffe0ff */
[----:B------:R-:W-:-:S04]  /*2850*/  UISETP.NE.AND UP0, UPT, UR4, 0x3, UPT ;  /* 0x000000030400788c */ /* 0x000fc8000bf05270 */
[----:B------:R-:W-:Y:S02]  /*2860*/  USEL UR6, URZ, 0x1, UP0 ;  /* 0x00000001ff067887 */ /* 0x000fe40008000000 */
[----:B------:R-:W-:-:S04]  /*2870*/  USEL UR4, UR4, URZ, UP0 ;  /* 0x000000ff04047287 */ /* 0x000fc80008000000 */
[----:B------:R-:W-:Y:S01]  /*2880*/  ULEA UR5, UR4, UR7, 0x3 ;  /* 0x0000000704057291 */ /* 0x000fe2000f8e18ff */
[----:B------:R-:W-:-:S04]  /*2890*/  LOP3.LUT R12, R12, UR6, RZ, 0x3c, !PT ;  /* 0x000000060c0c7c12 */ /* 0x000fc8000f8e3cff */
[----:B-1----:R-:W-:-:S04]  /*28a0*/  SHF.L.U32 R3, R12, 0x1f, RZ ;  /* 0x0000001f0c037819 */ /* 0x002fc800000006ff */
[----:B------:R-:W1:Y:S02]  /*28b0*/  SYNCS.PHASECHK.TRANS64.TRYWAIT P0, [UR5], R3 ;  /* 0x00000003ff0075a7 */ /* 0x000e640008001105 */
[----:B-1----:R-:W-:Y:S05]  /*28c0*/  @!P0 BRA `(.L_x_44) ;  /* 0x00000090001c8947 */ /* 0x002fea0003800000 */
.L_x_139:
[----:B------:R-:W-:-:S04]  /*28d0*/  UIADD3 UR4, UPT, UPT, UR4, 0x1, URZ ;  /* 0x0000000104047890 */ /* 0x000fc8000fffe0ff */
[----:B------:R-:W-:-:S04]  /*28e0*/  UISETP.NE.AND UP0, UPT, UR4, 0x3, UPT ;  /* 0x000000030400788c */ /* 0x000fc8000bf05270 */
[----:B------:R-:W-:Y:S02]  /*28f0*/  USEL UR5, URZ, 0x1, UP0 ;  /* 0x00000001ff057887 */ /* 0x000fe40008000000 */
[----:B------:R-:W-:-:S04]  /*2900*/  USEL UR4, UR4, URZ, UP0 ;  /* 0x000000ff04047287 */ /* 0x000fc80008000000 */
[----:B------:R-:W-:Y:S01]  /*2910*/  ULEA UR4, UR4, UR7, 0x3 ;  /* 0x0000000704047291 */ /* 0x000fe2000f8e18ff */
[----:B-1----:R-:W-:-:S04]  /*2920*/  LOP3.LUT R3, R12, UR5, RZ, 0x3c, !PT ;  /* 0x000000050c037c12 */ /* 0x002fc8000f8e3cff */
[----:B------:R-:W-:Y:S01]  /*2930*/  SHF.L.U32 R3, R3, 0x1f, RZ ;  /* 0x0000001f03037819 */ /* 0x000fe200000006ff */
[----:B------:R-:W-:-:S07]  /*2940*/  IMAD.U32 R0, RZ, RZ, UR4 ;  /* 0x00000004ff007e24 */ /* 0x000fce000f8e00ff */
.L_x_45:
[----:B-1----:R1:W2:Y:S02]  /*2950*/  SYNCS.PHASECHK.TRANS64.TRYWAIT P0, [R0+URZ], R3 ;  /* 0x00000003000075a7 */ /* 0x0022a400080011ff */
[----:B--2---:R-:W-:Y:S05]  /*2960*/  @!P0 NANOSLEEP.SYNCS 0x989680 ;  /* 0x009896800000895d */ /* 0x004fea0003900000 */
[----:B------:R-:W2:Y:S02]  /*2970*/  @!P0 SYNCS.PHASECHK.TRANS64 P0, [R0+URZ], R3 ;  /* 0x00000003000085a7 */ /* 0x000ea400080010ff */
[----:B--2---:R-:W-:Y:S05]  /*2980*/  @P0 EXIT ;  /* 0x000000000000094d */ /* 0x004fea0003800000 */
[----:B------:R-:W-:Y:S05]  /*2990*/  BRA `(.L_x_45) ;  /* 0xfffffffc00ec7947 */ /* 0x000fea000383ffff */
.L_x_22:
[----:B------:R-:W1:Y:S02]  /*29a0*/  S2UR UR4, SR_CgaCtaId ;  /* 0x00000000000479c3 */ /* 0x000e640000008800 */
[----:B-1----:R-:W-:-:S04]  /*29b0*/  UISETP.NE.AND UP0, UPT, UR4, URZ, UPT ;  /* 0x000000ff0400728c */ /* 0x002fc8000bf05270 */
[----:B------:R-:W-:-:S09]  /*29c0*/  UISETP.NE.OR UP0, UPT, UR17, 0x1, UP0 ;  /* 0x000000011100788c */ /* 0x000fd20008705670 */
[----:B------:R-:W-:Y:S05]  /*29d0*/  BRA.U UP0, `(.L_x_46) ;  /* 0x00000005004c7547 */ /* 0x000fea000b800000 */
[----:B------:R-:W1:Y:S01]  /*29e0*/  S2UR UR5, SR_CgaCtaId ;  /* 0x00000000000579c3 */ /* 0x000e620000008800 */
[----:B------:R-:W-:Y:S01]  /*29f0*/  UMOV UR4, 0x400 ;  /* 0x0000040000047882 */ /* 0x000fe20000000000 */
[----:B------:R-:W-:Y:S01]  /*2a00*/  ISETP.GE.U32.AND P2, PT, R0, 0x8, PT ;  /* 0x000000080000780c */ /* 0x000fe20003f46070 */
[----:B------:R-:W-:Y:S01]  /*2a10*/  IMAD.MOV.U32 R12, RZ, RZ, 0x1 ;  /* 0x00000001ff0c7424 */ /* 0x000fe200078e00ff */
[----:B------:R-:W-:Y:S02]  /*2a20*/  CS2R R10, SRZ ;  /* 0x00000000000a7805 */ /* 0x000fe4000001ff00 */
[----:B------:R-:W-:Y:S01]  /*2a30*/  CS2R R8, SRZ ;  /* 0x0000000000087805 */ /* 0x000fe2000001ff00 */
[----:B-1----:R-:W-:-:S03]  /*2a40*/  ULEA UR6, UR5, UR4, 0x18 ;  /* 0x0000000405067291 */ /* 0x002fc6000f8ec0ff */
[----:B------:R-:W-:-:S09]  /*2a50*/  UMOV UR5, URZ ;  /* 0x000000ff00057c82 */ /* 0x000fd20008000000 */
.L_x_50:
[----:B------:R-:W-:Y:S02]  /*2a60*/  LEA R2, R8, UR6, 0x3 ;  /* 0x0000000608027c11 */ /* 0x000fe4000f8e18ff */
[----:B------:R-:W-:-:S03]  /*2a70*/  SHF.L.U32 R5, R9, 0x1f, RZ ;  /* 0x0000001f09057819 */ /* 0x000fc600000006ff */
[----:B------:R-:W-:Y:S01]  /*2a80*/  VIADD R4, R2, 0xd0 ;  /* 0x000000d002047836 */ /* 0x000fe20000000000 */
[----:B------:R-:W1:Y:S02]  /*2a90*/  SYNCS.PHASECHK.TRANS64.TRYWAIT P0, [R2+URZ+0xc0], R5 ;  /* 0x0000c005020075a7 */ /* 0x000e6400080011ff */
[----:B-1----:R-:W-:Y:S05]  /*2aa0*/  @!P0 BRA `(.L_x_47) ;  /* 0x0000008c00bc8947 */ /* 0x002fea0003800000 */
.L_x_140:
[----:B------:R-:W-:Y:S01]  /*2ab0*/  ULEA UR4, UR5, UR6, 0x3 ;  /* 0x0000000605047291 */ /* 0x000fe2000f8e18ff */
[----:B------:R-:W-:Y:S02]  /*2ac0*/  PRMT R4, RZ, 0x654, R4 ;  /* 0x00000654ff047816 */ /* 0x000fe40000000004 */
[----:B-1----:R-:W-:Y:S01]  /*2ad0*/  SHF.L.U32 R5, R12, 0x1f, RZ ;  /* 0x0000001f0c057819 */ /* 0x002fe200000006ff */
[----:B------:R-:W-:Y:S01]  /*2ae0*/  UIADD3 UR7, UPT, UPT, UR4, 0x80, URZ ;  /* 0x0000008004077890 */ /* 0x000fe2000fffe0ff */
[----:B------:R1:W-:Y:S05]  /*2af0*/  SYNCS.ARRIVE.TRANS64.RED.A1T0 RZ, [R4+URZ], RZ ;  /* 0x000000ff04ff79a7 */ /* 0x0003ea00081004ff */
[----:B------:R-:W-:Y:S01]  /*2b00*/  IMAD.U32 R7, RZ, RZ, UR7 ;  /* 0x00000007ff077e24 */ /* 0x000fe2000f8e00ff */
[----:B------:R-:W2:Y:S04]  /*2b10*/  SYNCS.PHASECHK.TRANS64.TRYWAIT P0, [UR4+0x90], R5 ;  /* 0x00009005ff0075a7 */ /* 0x000ea80008001104 */
[----:B------:R-:W-:Y:S01]  /*2b20*/  PRMT R6, R0, 0x654, R7 ;  /* 0x0000065400067816 */ /* 0x000fe20000000007 */
[----:B-1----:R-:W-:Y:S01]  /*2b30*/  @!P2 IMAD.MOV.U32 R4, RZ, RZ, 0x10 ;  /* 0x00000010ff04a424 */ /* 0x002fe200078e00ff */
[----:B--2---:R-:W-:Y:S06]  /*2b40*/  @!P0 BRA `(.L_x_48) ;  /* 0x0000008c00a88947 */ /* 0x004fec0003800000 */
.L_x_142:
[----:B------:R-:W-:Y:S01]  /*2b50*/  ULEA UR8, UR5, UR6, 0x4 ;  /* 0x0000000605087291 */ /* 0x000fe2000f8e20ff */
[----:B------:R-:W-:Y:S01]  /*2b60*/  SEL R3, R6, R3, !P2 ;  /* 0x0000000306037207 */ /* 0x000fe20005000000 */
[----:B------:R-:W-:Y:S01]  /*2b70*/  UIADD3 UR9, UPT, UPT, UR4, 0x80, URZ ;  /* 0x0000008004097890 */ /* 0x000fe2000fffe0ff */
[----:B-1----:R-:W-:Y:S01]  /*2b80*/  LEA R2, R11, UR6, 0x3 ;  /* 0x000000060b027c11 */ /* 0x002fe2000f8e18ff */
[----:B------:R-:W-:Y:S01]  /*2b90*/  UIADD3 UR8, UPT, UPT, UR8, 0xf0, URZ ;  /* 0x000000f008087890 */ /* 0x000fe2000fffe0ff */
[----:B------:R-:W-:Y:S01]  /*2ba0*/  SHF.L.U32 R5, R10, 0x1f, RZ ;  /* 0x0000001f0a057819 */ /* 0x000fe200000006ff */
[----:B------:R1:W-:Y:S01]  /*2bb0*/  @!P2 SYNCS.ARRIVE.TRANS64.RED RZ, [R3+URZ], R4 ;  /* 0x0000000403ffa9a7 */ /* 0x0003e200080004ff */
[----:B------:R-:W-:Y:S01]  /*2bc0*/  UIADD3 UR4, UPT, UPT, UR5, 0x1, URZ ;  /* 0x0000000105047890 */ /* 0x000fe2000fffe0ff */
[----:B------:R-:W-:-:S03]  /*2bd0*/  VIADD R8, R8, 0x1 ;  /* 0x0000000108087836 */ /* 0x000fc60000000000 */
[----:B------:R-:W-:Y:S02]  /*2be0*/  UISETP.NE.AND UP0, UPT, UR4, 0x2, UPT ;  /* 0x000000020400788c */ /* 0x000fe4000bf05270 */
[----:B------:R-:W-:Y:S06]  /*2bf0*/  UGETNEXTWORKID.BROADCAST [UR8], [UR9] ;  /* 0x00000000080073ca */ /* 0x000fec0008000100 */
[----:B------:R-:W-:Y:S01]  /*2c00*/  USEL UR7, URZ, 0x1, UP0 ;  /* 0x00000001ff077887 */ /* 0x000fe20008000000 */
[----:B------:R-:W-:Y:S01]  /*2c10*/  ISETP.NE.AND P0, PT, R8, 0x2, PT ;  /* 0x000000020800780c */ /* 0x000fe20003f05270 */
[----:B------:R-:W-:Y:S01]  /*2c20*/  USEL UR5, UR4, URZ, UP0 ;  /* 0x000000ff04057287 */ /* 0x000fe20008000000 */
[----:B------:R-:W2:Y:S03]  /*2c30*/  SYNCS.PHASECHK.TRANS64.TRYWAIT P1, [R2+URZ+0x80], R5 ;  /* 0x00008005020075a7 */ /* 0x000ea600080211ff */
[----:B------:R-:W-:Y:S01]  /*2c40*/  LOP3.LUT R12, R12, UR7, RZ, 0x3c, !PT ;  /* 0x000000070c0c7c12 */ /* 0x000fe2000f8e3cff */
[----:B-12---:R-:W-:Y:S07]  /*2c50*/  @!P1 BRA `(.L_x_49) ;  /* 0x0000008c007c9947 */ /* 0x006fee0003800000 */
.L_x_143:
[C---:B------:R-:W-:Y:S01]  /*2c60*/  LEA R4, R11.reuse, UR6, 0x4 ;  /* 0x000000060b047c11 */ /* 0x040fe2000f8e20ff */
[----:B-1----:R-:W-:Y:S01]  /*2c70*/  VIADD R2, R2, 0x90 ;  /* 0x0000009002027836 */ /* 0x002fe20000000000 */
[----:B------:R-:W-:Y:S01]  /*2c80*/  SEL R8, R8, RZ, P0 ;  /* 0x000000ff08087207 */ /* 0x000fe20000000000 */
[----:B------:R-:W-:-:S03]  /*2c90*/  VIADD R11, R11, 0x1 ;  /* 0x000000010b0b7836 */ /* 0x000fc60000000000 */
[----:B------:R-:W1:Y:S01]  /*2ca0*/  LDS.128 R4, [R4+0xf0] ;  /* 0x0000f00004047984 */ /* 0x000e620000000c00 */
[----:B------:R-:W-:Y:S02]  /*2cb0*/  PRMT R2, RZ, 0x654, R2 ;  /* 0x00000654ff027816 */ /* 0x000fe40000000002 */
[C---:B------:R-:W-:Y:S01]  /*2cc0*/  ISETP.NE.AND P1, PT, R11.reuse, 0x2, PT ;  /* 0x000000020b00780c */ /* 0x040fe20003f25270 */
[----:B------:R-:W-:Y:S01]  /*2cd0*/  @!PT LDS RZ, [RZ] ;  /* 0x00000000fffff984 */ /* 0x000fe20000000800 */
[----:B------:R-:W-:Y:S01]  /*2ce0*/  @!PT LDS RZ, [RZ] ;  /* 0x00000000fffff984 */ /* 0x000fe20000000800 */
[----:B------:R-:W-:Y:S01]  /*2cf0*/  @!PT LDS RZ, [RZ] ;  /* 0x00000000fffff984 */ /* 0x000fe20000000800 */
[----:B------:R-:W-:Y:S01]  /*2d00*/  @!PT LDS RZ, [RZ] ;  /* 0x00000000fffff984 */ /* 0x000fe20000000800 */
[----:B------:R2:W-:Y:S06]  /*2d10*/  MEMBAR.ALL.CTA ;  /* 0x0000000000007992 */ /* 0x0005ec0000008000 */
[----:B--2---:R-:W2:Y:S01]  /*2d20*/  FENCE.VIEW.ASYNC.S ;  /* 0x00000000000073c6 */ /* 0x004ea20000000000 */
[----:B------:R-:W-:Y:S01]  /*2d30*/  SEL R11, R11, RZ, P1 ;  /* 0x000000ff0b0b7207 */ /* 0x000fe20000800000 */
[----:B--2---:R2:W-:Y:S01]  /*2d40*/  SYNCS.ARRIVE.TRANS64.RED.A1T0 RZ, [R2+URZ], RZ ;  /* 0x000000ff02ff79a7 */ /* 0x0045e200081004ff */
[----:B-1----:R-:W-:-:S02]  /*2d50*/  LOP3.LUT P3, RZ, R6, 0x1, RZ, 0xc0, !PT ;  /* 0x0000000106ff7812 */ /* 0x002fc4000786c0ff */
[----:B------:R-:W-:-:S04]  /*2d60*/  SEL R5, RZ, 0x1, P1 ;  /* 0x00000001ff057807 */ /* 0x000fc80000800000 */
[----:B------:R-:W-:Y:S02]  /*2d70*/  LOP3.LUT R10, R10, R5, RZ, 0x3c, !PT ;  /* 0x000000050a0a7212 */ /* 0x000fe400078e3cff */
[----:B--2---:R-:W-:-:S04]  /*2d80*/  SEL R2, RZ, 0x1, P0 ;  /* 0x00000001ff027807 */ /* 0x004fc80000000000 */
[----:B------:R-:W-:Y:S01]  /*2d90*/  LOP3.LUT R9, R9, R2, RZ, 0x3c, !PT ;  /* 0x0000000209097212 */ /* 0x000fe200078e3cff */
[----:B------:R-:W-:Y:S06]  /*2da0*/  @P3 BRA `(.L_x_50) ;  /* 0xfffffffc002c3947 */ /* 0x000fec000383ffff */
[----:B------:R-:W-:Y:S01]  /*2db0*/  ULEA UR4, UR5, UR6, 0x3 ;  /* 0x0000000605047291 */ /* 0x000fe2000f8e18ff */
[----:B------:R-:W-:-:S08]  /*2dc0*/  SHF.L.U32 R3, R12, 0x1f, RZ ;  /* 0x0000001f0c037819 */ /* 0x000fd000000006ff */
[----:B------:R-:W1:Y:S02]  /*2dd0*/  SYNCS.PHASECHK.TRANS64 P0, [UR4+0x90], R3 ;  /* 0x00009003ff0075a7 */ /* 0x000e640008001004 */
[----:B-1----:R-:W-:Y:S05]  /*2de0*/  @P0 BRA `(.L_x_51) ;  /* 0x0000000000080947 */ /* 0x002fea0003800000 */
[----:B------:R-:W1:Y:S02]  /*2df0*/  SYNCS.PHASECHK.TRANS64.TRYWAIT P0, [UR4+0x90], R3 ;  /* 0x00009003ff0075a7 */ /* 0x000e640008001104 */
[----:B-1----:R-:W-:Y:S05]  /*2e00*/  @!P0 BRA `(.L_x_52) ;  /* 0x0000008c00248947 */ /* 0x002fea0003800000 */
.L_x_51:
[----:B------:R-:W-:-:S04]  /*2e10*/  UIADD3 UR7, UPT, UPT, UR5, 0x1, URZ ;  /* 0x0000000105077890 */ /* 0x000fc8000fffe0ff */
[----:B------:R-:W-:-:S04]  /*2e20*/  UISETP.NE.AND UP0, UPT, UR7, 0x2, UPT ;  /* 0x000000020700788c */ /* 0x000fc8000bf05270 */
[----:B------:R-:W-:Y:S02]  /*2e30*/  USEL UR8, URZ, 0x1, UP0 ;  /* 0x00000001ff087887 */ /* 0x000fe40008000000 */
[----:B------:R-:W-:-:S04]  /*2e40*/  USEL UR7, UR7, URZ, UP0 ;  /* 0x000000ff07077287 */ /* 0x000fc80008000000 */
[----:B------:R-:W-:Y:S01]  /*2e50*/  ULEA UR7, UR7, UR6, 0x3 ;  /* 0x0000000607077291 */ /* 0x000fe2000f8e18ff */
[----:B-1----:R-:W-:-:S04]  /*2e60*/  LOP3.LUT R3, R12, UR8, RZ, 0x3c, !PT ;  /* 0x000000080c037c12 */ /* 0x002fc8000f8e3cff */
[----:B------:R-:W-:-:S04]  /*2e70*/  SHF.L.U32 R0, R3, 0x1f, RZ ;  /* 0x0000001f03007819 */ /* 0x000fc800000006ff */
[----:B------:R-:W1:Y:S02]  /*2e80*/  SYNCS.PHASECHK.TRANS64 P0, [UR7+0x90], R0 ;  /* 0x00009000ff0075a7 */ /* 0x000e640008001007 */
[----:B-1----:R-:W-:Y:S05]  /*2e90*/  @P0 EXIT ;  /* 0x000000000000094d */ /* 0x002fea0003800000 */
[----:B------:R-:W-:Y:S02]  /*2ea0*/  SHF.L.U32 R3, R3, 0x1f, RZ ;  /* 0x0000001f03037819 */ /* 0x000fe400000006ff */
[----:B------:R-:W-:-:S07]  /*2eb0*/  MOV R0, UR7 ;  /* 0x0000000700007c02 */ /* 0x000fce0008000f00 */
.L_x_53:
[----:B-1----:R1:W2:Y:S02]  /*2ec0*/  SYNCS.PHASECHK.TRANS64.TRYWAIT P0, [R0+URZ+0x90], R3 ;  /* 0x00009003000075a7 */ /* 0x0022a400080011ff */
[----:B--2---:R-:W-:Y:S05]  /*2ed0*/  @!P0 NANOSLEEP.SYNCS 0x989680 ;  /* 0x009896800000895d */ /* 0x004fea0003900000 */
[----:B------:R-:W2:Y:S02]  /*2ee0*/  @!P0 SYNCS.PHASECHK.TRANS64 P0, [R0+URZ+0x90], R3 ;  /* 0x00009003000085a7 */ /* 0x000ea400080010ff */
[----:B--2---:R-:W-:Y:S05]  /*2ef0*/  @P0 EXIT ;  /* 0x000000000000094d */ /* 0x004fea0003800000 */
[----:B------:R-:W-:Y:S05]  /*2f00*/  BRA `(.L_x_53) ;  /* 0xfffffffc00ec7947 */ /* 0x000fea000383ffff */
.L_x_46:
[----:B------:R-:W-:Y:S05]  /*2f10*/  BRA.U UP4, `(.L_x_54) ;  /* 0x0000000d04787547 */ /* 0x000fea000b800000 */
[----:B------:R-:W1:Y:S01]  /*2f20*/  S2UR UR7, SR_CgaCtaId ;  /* 0x00000000000779c3 */ /* 0x000e620000008800 */
[----:B------:R-:W-:Y:S01]  /*2f30*/  UMOV UR4, 0x40 ;  /* 0x0000004000047882 */ /* 0x000fe20000000000 */
[----:B------:R-:W-:Y:S01]  /*2f40*/  NOP ;  /* 0x0000000000007918 */ /* 0x000fe20000000000 */
[----:B------:R-:W-:Y:S01]  /*2f50*/  UMOV UR6, 0x400 ;  /* 0x0000040000067882 */ /* 0x000fe20000000000 */
[----:B-1----:R-:W-:Y:S02]  /*2f60*/  ULEA UR5, UR7, UR4, 0x18 ;  /* 0x0000000407057291 */ /* 0x002fe4000f8ec0ff */
[----:B------:R-:W-:-:S07]  /*2f70*/  ULEA UR6, UR7, UR6, 0x18 ;  /* 0x0000000607067291 */ /* 0x000fce000f8ec0ff */
[----:B------:R-:W1:Y:S02]  /*2f80*/  LDS.U8 R0, [UR5+0x1c] ;  /* 0x00001c05ff007984 */ /* 0x000e640008000000 */
[----:B-1----:R-:W-:-:S13]  /*2f90*/  ISETP.NE.AND P0, PT, R0, RZ, PT ;  /* 0x000000ff0000720c */ /* 0x002fda0003f05270 */
[----:B------:R-:W-:Y:S05]  /*2fa0*/  @P0 BRA `(.L_x_55) ;  /* 0x0000000000580947 */ /* 0x000fea0003800000 */
[----:B------:R-:W-:-:S13]  /*2fb0*/  ELECT P0, URZ, PT ;  /* 0x0000000000ff782f */ /* 0x000fda0003800000 */
[----:B------:R-:W-:Y:S05]  /*2fc0*/  @!P0 BRA `(.L_x_56) ;  /* 0x0000000000608947 */ /* 0x000fea0003800000 */
[----:B------:R-:W-:Y:S01]  /*2fd0*/  UMOV UR4, 0x10 ;  /* 0x0000001000047882 */ /* 0x000fe20000000000 */
[----:B------:R-:W-:Y:S01]  /*2fe0*/  HFMA2 R0, -RZ, RZ, 0, 5.9604644775390625e-08 ;  /* 0x00000001ff007431 */ /* 0x000fe200000001ff */
[----:B------:R-:W-:-:S03]  /*2ff0*/  MOV R3, 0xffff ;  /* 0x0000ffff00037802 */ /* 0x000fc60000000f00 */
[----:B------:R-:W-:Y:S04]  /*3000*/  DEPBAR.LE SB1, 0x36 ;  /* 0x00009d800000791a */ /* 0x000fe80000000000 */
[----:B------:R-:W1:Y:S02]  /*3010*/  UTCATOMSWS.FIND_AND_SET.ALIGN UP0, UR4, UR4 ;  /* 0x00000004000475e3 */ /* 0x000e640008000800 */
[----:B-1----:R-:W-:Y:S01]  /*3020*/  MOV R4, UR4 ;  /* 0x0000000400047c02 */ /* 0x002fe20008000f00 */
[----:B------:R-:W-:Y:S06]  /*3030*/  BRA.U UP0, `(.L_x_57) ;  /* 0x0000000100187547 */ /* 0x000fec000b800000 */
.L_x_58:
[----:B------:R-:W-:Y:S05]  /*3040*/  NANOSLEEP 0x64 ;  /* 0x000000640000795d */ /* 0x000fea0003800000 */
[----:B------:R-:W-:-:S05]  /*3050*/  UMOV UR4, 0x10 ;  /* 0x0000001000047882 */ /* 0x000fca0000000000 */
[----:B------:R-:W-:Y:S04]  /*3060*/  DEPBAR.LE SB1, 0x36 ;  /* 0x00009d800000791a */ /* 0x000fe80000000000 */
[----:B------:R-:W1:Y:S02]  /*3070*/  UTCATOMSWS.FIND_AND_SET.ALIGN UP0, UR4, UR4 ;  /* 0x00000004000475e3 */ /* 0x000e640008000800 */
[----:B-1----:R-:W-:Y:S01]  /*3080*/  MOV R4, UR4 ;  /* 0x0000000400047c02 */ /* 0x002fe20008000f00 */
[----:B------:R-:W-:Y:S05]  /*3090*/  BRA.U !UP0, `(.L_x_58) ;  /* 0xfffffffd08e87547 */ /* 0x000fea000b83ffff */
.L_x_57:
[-C--:B------:R-:W-:Y:S02]  /*30a0*/  SHF.L.U32 R3, R3, R4.reuse, RZ ;  /* 0x0000000403037219 */ /* 0x080fe400000006ff */
[----:B------:R-:W-:Y:S01]  /*30b0*/  SHF.L.U32 R0, R0, R4, RZ ;  /* 0x0000000400007219 */ /* 0x000fe200000006ff */
[----:B------:R-:W-:Y:S02]  /*30c0*/  IMAD.SHL.U32 R4, R4, 0x20, RZ ;  /* 0x0000002004047824 */ /* 0x000fe400078e00ff */
[----:B------:R1:W-:Y:S04]  /*30d0*/  ATOMS.OR RZ, [UR5+0x14], R3 ;  /* 0x00001403ffff798c */ /* 0x0003e8000b000005 */
[----:B------:R1:W-:Y:S04]  /*30e0*/  ATOMS.OR RZ, [UR5+0x18], R0 ;  /* 0x00001800ffff798c */ /* 0x0003e8000b000005 */
[----:B------:R1:W-:Y:S01]  /*30f0*/  STS [UR6+0x110], R4 ;  /* 0x00011004ff007988 */ /* 0x0003e20008000806 */
[----:B------:R-:W-:Y:S05]  /*3100*/  BRA `(.L_x_56) ;  /* 0x0000000000107947 */ /* 0x000fea0003800000 */
.L_x_55:
[----:B------:R-:W-:Y:S02]  /*3110*/  MOV R0, 0xffffffff ;  /* 0xffffffff00007802 */ /* 0x000fe40000000f00 */
[----:B------:R-:W-:-:S03]  /*3120*/  MOV R4, 0x3150 ;  /* 0x0000315000047802 */ /* 0x000fc60000000f00 */
[----:B------:R1:W-:Y:S04]  /*3130*/  STS [UR6+0x110], R0 ;  /* 0x00011000ff007988 */ /* 0x0003e80008000806 */
[----:B-1---5:R-:W-:Y:S05]  /*3140*/  CALL.REL.NOINC `($__internal_1_$__cuda_sm10x_tcgen05_guardrail_trap_phase_invalid_during_alloc) ;  /* 0x0000009000387944 */ /* 0x022fea0003c00000 */
.L_x_56:
[----:B------:R-:W-:Y:S05]  /*3150*/  WARPSYNC.ALL ;  /* 0x0000000000007948 */ /* 0x000fea0003800000 */
[----:B------:R-:W2:Y:S01]  /*3160*/  S2UR UR4, SR_CgaCtaId ;  /* 0x00000000000479c3 */ /* 0x000ea20000008800 */
[----:B------:R-:W-:Y:S01]  /*3170*/  UMOV UR26, 0x400 ;  /* 0x00000400001a7882 */ /* 0x000fe20000000000 */
[----:B------:R-:W-:-:S06]  /*3180*/  NOP ;  /* 0x0000000000007918 */ /* 0x000fcc0000000000 */
[----:B------:R-:W-:Y:S06]  /*3190*/  BAR.ARV 0x6, 0xa0 ;  /* 0x0182800000007b1d */ /* 0x000fec0000002000 */
[----:B------:R-:W3:Y:S01]  /*31a0*/  LDCU UR5, c[0x0][0x38c] ;  /* 0x00007180ff0577ac */ /* 0x000ee20008000800 */
[----:B------:R-:W-:Y:S01]  /*31b0*/  LOP3.LUT R2, R2, 0xffff, RZ, 0xc0, !PT ;  /* 0x0000ffff02027812 */ /* 0x000fe200078ec0ff */
[----:B------:R-:W-:Y:S01]  /*31c0*/  IMAD.MOV.U32 R11, RZ, RZ, 0x1 ;  /* 0x00000001ff0b7424 */ /* 0x000fe200078e00ff */
[----:B------:R-:W-:Y:S01]  /*31d0*/  CS2R R8, SRZ ;  /* 0x0000000000087805 */ /* 0x000fe2000001ff00 */
[----:B------:R-:W4:Y:S01]  /*31e0*/  LDCU UR7, c[0x0][0x38c] ;  /* 0x00007180ff0777ac */ /* 0x000f220008000800 */
[----:B------:R-:W-:Y:S01]  /*31f0*/  R2UR UR27, R2 ;  /* 0x00000000021b72ca */ /* 0x000fe200000e0000 */
[----:B------:R-:W-:Y:S01]  /*3200*/  IMAD.MOV.U32 R10, RZ, RZ, RZ ;  /* 0x000000ffff0a7224 */ /* 0x000fe200078e00ff */
[----:B------:R-:W-:Y:S01]  /*3210*/  UMOV UR31, URZ ;  /* 0x000000ff001f7c82 */ /* 0x000fe20008000000 */
[----:B------:R-:W-:Y:S01]  /*3220*/  UMOV UR22, URZ ;  /* 0x000000ff00167c82 */ /* 0x000fe20008000000 */
[----:B--2---:R-:W-:Y:S01]  /*3230*/  ULEA UR26, UR4, UR26, 0x18 ;  /* 0x0000001a041a7291 */ /* 0x004fe2000f8ec0ff */
[----:B------:R-:W-:Y:S01]  /*3240*/  UMOV UR38, 0x0 ;  /* 0x0000000000267882 */ /* 0x000fe20000000000 */
[----:B------:R-:W-:-:S02]  /*3250*/  UMOV UR39, 0x8400490 ;  /* 0x0840049000277882 */ /* 0x000fc40000000000 */
[----:B------:R-:W-:Y:S02]  /*3260*/  UIADD3 UR4, UPT, UPT, UR26, 0xc400, URZ ;  /* 0x0000c4001a047890 */ /* 0x000fe4000fffe0ff */
[----:B------:R-:W-:Y:S02]  /*3270*/  UIADD3 UR6, UPT, UPT, UR26, 0x18400, URZ ;  /* 0x000184001a067890 */ /* 0x000fe4000fffe0ff */
[----:B---3--:R-:W-:Y:S01]  /*3280*/  UIADD3 UR5, UPT, UPT, UR5, 0x7f, URZ ;  /* 0x0000007f05057890 */ /* 0x008fe2000fffe0ff */
[----:B-1----:R-:W1:Y:S01]  /*3290*/  LDS R0, [UR26+0x110] ;  /* 0x0001101aff007984 */ /* 0x002e620008000800 */
[----:B------:R-:W-:Y:S01]  /*32a0*/  UMOV UR36, 0x0 ;  /* 0x0000000000247882 */ /* 0x000fe20000000000 */
[----:B------:R-:W-:Y:S01]  /*32b0*/  UMOV UR37, 0x8400490 ;  /* 0x0840049000257882 */ /* 0x000fe20000000000 */
[----:B------:R-:W-:Y:S02]  /*32c0*/  USHF.R.S32.HI UR40, URZ, 0x1f, UR5 ;  /* 0x0000001fff287899 */ /* 0x000fe40008011405 */
[----:B----4-:R-:W-:-:S02]  /*32d0*/  UISETP.GE.AND UP4, UPT, UR7, 0x1, UPT ;  /* 0x000000010700788c */ /* 0x010fc4000bf86270 */
[----:B------:R-:W-:Y:S02]  /*32e0*/  ULEA.HI UR40, UR40, UR5, URZ, 0x7 ;  /* 0x0000000528287291 */ /* 0x000fe4000f8f38ff */
[----:B------:R-:W-:Y:S02]  /*32f0*/  USHF.R.U32.HI UR5, URZ, 0x4, UR4 ;  /* 0x00000004ff057899 */ /* 0x000fe40008011604 */
[----:B------:R-:W-:Y:S02]  /*3300*/  USHF.R.S32.HI UR40, URZ, 0x7, UR40 ;  /* 0x00000007ff287899 */ /* 0x000fe40008011428 */
[----:B------:R-:W-:Y:S02]  /*3310*/  USHF.R.U32.HI UR4, URZ, 0x4, UR6 ;  /* 0x00000004ff047899 */ /* 0x000fe40008011606 */
[----:B------:R-:W-:Y:S02]  /*3320*/  UISETP.LT.AND UP0, UPT, UR40, 0x1, UPT ;  /* 0x000000012800788c */ /* 0x000fe4000bf01270 */
[----:B------:R-:W-:-:S02]  /*3330*/  ULOP3.LUT UR5, UR5, 0x3fff, URZ, 0xc0, !UPT ;  /* 0x00003fff05057892 */ /* 0x000fc4000f8ec0ff */
[----:B------:R-:W-:Y:S02]  /*3340*/  ULOP3.LUT UR4, UR4, 0x3fff, URZ, 0xc0, !UPT ;  /* 0x00003fff04047892 */ /* 0x000fe4000f8ec0ff */
[----:B------:R-:W-:Y:S02]  /*3350*/  USEL UR41, UR40, 0x1, !UP0 ;  /* 0x0000000128297887 */ /* 0x000fe4000c000000 */
[----:B------:R-:W-:Y:S02]  /*3360*/  ULOP3.LUT UR28, UR5, 0x10000, URZ, 0xfc, !UPT ;  /* 0x00010000051c7892 */ /* 0x000fe4000f8efcff */
[----:B------:R-:W-:Y:S02]  /*3370*/  ULOP3.LUT UR29, UR4, 0x10000, URZ, 0xfc, !UPT ;  /* 0x00010000041d7892 */ /* 0x000fe4000f8efcff */
[----:B------:R-:W-:Y:S01]  /*3380*/  UIADD3 UR41, UPT, UPT, -UR41, URZ, URZ ;  /* 0x000000ff29297290 */ /* 0x000fe2000fffe1ff */
[----:B------:R-:W-:Y:S01]  /*3390*/  UMOV UR34, 0x0 ;  /* 0x0000000000227882 */ /* 0x000fe20000000000 */
[----:B------:R-:W-:Y:S01]  /*33a0*/  UMOV UR35, 0x8400490 ;  /* 0x0840049000237882 */ /* 0x000fe20000000000 */
[----:B------:R-:W-:Y:S01]  /*33b0*/  UMOV UR32, 0x0 ;  /* 0x0000000000207882 */ /* 0x000fe20000000000 */
[----:B------:R-:W-:Y:S01]  /*33c0*/  UMOV UR33, 0x8400490 ;  /* 0x0840049000217882 */ /* 0x000fe20000000000 */
[----:B-1----:R-:W-:-:S15]  /*33d0*/  R2UR UR42, R0 ;  /* 0x00000000002a72ca */ /* 0x002fde00000e0000 */
.L_x_65:
[----:B------:R-:W-:Y:S02]  /*33e0*/  LEA R0, R10, UR26, 0x3 ;  /* 0x0000001a0a007c11 */ /* 0x000fe4000f8e18ff */
[----:B------:R-:W-:Y:S02]  /*33f0*/  SHF.L.U32 R5, R9, 0x1f, RZ ;  /* 0x0000001f09057819 */ /* 0x000fe400000006ff */
[----:B------:R-:W-:Y:S01]  /*3400*/  PLOP3.LUT P0, PT, PT, PT, UP4, 0x80, 0x8 ;  /* 0x000000000008781c */ /* 0x000fe20003f0f048 */
[----:B------:R-:W-:Y:S01]  /*3410*/  VIADD R3, R0, 0x90 ;  /* 0x0000009000037836 */ /* 0x000fe20000000000 */
[----:B-1----:R-:W1:Y:S02]  /*3420*/  SYNCS.PHASECHK.TRANS64.TRYWAIT P1, [R0+URZ+0x80], R5 ;  /* 0x00008005000075a7 */ /* 0x002e6400080211ff */
[----:B-1-3--:R-:W-:Y:S09]  /*3430*/  @!P1 BRA `(.L_x_59) ;  /* 0x0000008400b09947 */ /* 0x00aff20003800000 */
.L_x_145:
[----:B------:R-:W-:Y:S01]  /*3440*/  LEA R4, R10, UR26, 0x4 ;  /* 0x0000001a0a047c11 */ /* 0x000fe2000f8e20ff */
[----:B------:R-:W-:Y:S01]  /*3450*/  @UP4 ULEA UR4, UR22, UR26, 0x3 ;  /* 0x0000001a16044291 */ /* 0x000fe2000f8e18ff */
[----:B------:R-:W-:Y:S01]  /*3460*/  PLOP3.LUT P2, PT, PT, PT, PT, 0x80, 0x8 ;  /* 0x000000000008781c */ /* 0x000fe20003f4f070 */
[----:B------:R-:W-:Y:S01]  /*3470*/  ULEA UR30, UR31, UR26, 0x3 ;  /* 0x0000001a1f1e7291 */ /* 0x000fe2000f8e18ff */
[----:B------:R-:W-:Y:S01]  /*3480*/  PRMT R3, RZ, 0x654, R3 ;  /* 0x00000654ff037816 */ /* 0x000fe20000000003 */
[----:B------:R-:W-:Y:S01]  /*3490*/  ULEA UR11, UR31, UR42, 0x8 ;  /* 0x0000002a1f0b7291 */ /* 0x000fe2000f8e40ff */
[----:B-1----:R-:W1:Y:S01]  /*34a0*/  LDS.128 R4, [R4+0xf0] ;  /* 0x0000f00004047984 */ /* 0x002e620000000c00 */
[----:B------:R-:W-:Y:S02]  /*34b0*/  @P0 SHF.L.U32 R2, R8, 0x1f, RZ ;  /* 0x0000001f08020819 */ /* 0x000fe400000006ff */
[----:B------:R-:W-:Y:S01]  /*34c0*/  SHF.L.U32 R0, R11, 0x1f, RZ ;  /* 0x0000001f0b007819 */ /* 0x000fe200000006ff */
[----:B------:R-:W-:Y:S01]  /*34d0*/  @!PT LDS RZ, [RZ] ;  /* 0x00000000fffff984 */ /* 0x000fe20000000800 */
[----:B------:R-:W-:Y:S01]  /*34e0*/  @!PT LDS RZ, [RZ] ;  /* 0x00000000fffff984 */ /* 0x000fe20000000800 */
[----:B------:R-:W-:Y:S01]  /*34f0*/  @!PT LDS RZ, [RZ] ;  /* 0x00000000fffff984 */ /* 0x000fe20000000800 */
[----:B------:R-:W-:Y:S01]  /*3500*/  @!PT LDS RZ, [RZ] ;  /* 0x00000000fffff984 */ /* 0x000fe20000000800 */
[----:B------:R2:W-:Y:S06]  /*3510*/  MEMBAR.ALL.CTA ;  /* 0x0000000000007992 */ /* 0x0005ec0000008000 */
[----:B--2---:R-:W2:Y:S02]  /*3520*/  FENCE.VIEW.ASYNC.S ;  /* 0x00000000000073c6 */ /* 0x004ea40000000000 */
[----:B--2---:R2:W-:Y:S01]  /*3530*/  SYNCS.ARRIVE.TRANS64.RED.A1T0 RZ, [R3+URZ], RZ ;  /* 0x000000ff03ff79a7 */ /* 0x0045e200081004ff */
[----:B------:R2:W3:Y:S01]  /*3540*/  @P0 SYNCS.PHASECHK.TRANS64.TRYWAIT P2, [UR4], R2 ;  /* 0x00000002ff0005a7 */ /* 0x0004e20008041104 */
[----:B-1----:R-:W-:Y:S01]  /*3550*/  LOP3.LUT P1, RZ, R6, 0x1, RZ, 0xc0, !PT ;  /* 0x0000000106ff7812 */ /* 0x002fe2000782c0ff */
[----:B------:R-:W1:Y:S02]  /*3560*/  SYNCS.PHASECHK.TRANS64.TRYWAIT P0, [UR30+0xb0], R0 ;  /* 0x0000b000ff0075a7 */ /* 0x000e64000800111e */
[----:B-123--:R-:W-:Y:S10]  /*3570*/  @!P0 BRA `(.L_x_60) ;  /* 0x0000008400748947 */ /* 0x00eff40003800000 */
.L_x_147:
[----:B------:R-:W-:Y:S01]  /*3580*/  IADD3 R10, PT, PT, R10, 0x1, RZ ;  /* 0x000000010a0a7810 */ /* 0x000fe20007ffe0ff */
[----:B------:R-:W-:Y:S06]  /*3590*/  BRA.U !UP4, `(.L_x_61) ;  /* 0x000000010cc07547 */ /* 0x000fec000b800000 */
[----:B------:R-:W-:Y:S01]  /*35a0*/  UPLOP3.LUT UP2, UPT, UPT, UPT, UPT, 0x40, 0x4 ;  /* 0x000000000004789c */ /* 0x000fe20003f4e870 */
[----:B------:R-:W-:Y:S01]  /*35b0*/  UMOV UR24, UR41 ;  /* 0x0000002900187c82 */ /* 0x000fe20008000000 */
[----:B------:R-:W-:Y:S01]  /*35c0*/  UMOV UR23, UR40 ;  /* 0x0000002800177c82 */ /* 0x000fe20008000000 */
[----:B------:R-:W-:-:S08]  /*35d0*/  UMOV UR10, UR22 ;  /* 0x00000016000a7c82 */ /* 0x000fd00008000000 */
.L_x_64:
[----:B------:R-:W-:Y:S02]  /*35e0*/  UIADD3 UR24, UPT, UPT, UR24, 0x1, URZ ;  /* 0x0000000118187890 */ /* 0x000fe4000fffe0ff */
[----:B--2---:R-:W-:Y:S02]  /*35f0*/  ULEA UR5, UR10, UR26, 0x3 ;  /* 0x0000001a0a057291 */ /* 0x004fe4000f8e18ff */
[----:B------:R-:W-:Y:S01]  /*3600*/  UISETP.NE.AND UP3, UPT, UR24, URZ, UPT ;  /* 0x000000ff1800728c */ /* 0x000fe2000bf65270 */
[----:B---3--:R-:W-:Y:S10]  /*3610*/  @P2 BRA `(.L_x_62) ;  /* 0x00000000000c2947 */ /* 0x008ff40003800000 */
[----:B-1----:R-:W-:Y:S04]  /*3620*/  SHF.L.U32 R3, R8, 0x1f, RZ ;  /* 0x0000001f08037819 */ /* 0x002fe800000006ff */
[----:B------:R-:W1:Y:S02]  /*3630*/  SYNCS.PHASECHK.TRANS64.TRYWAIT P0, [UR5], R3 ;  /* 0x00000003ff0075a7 */ /* 0x000e640008001105 */
[----:B-1----:R-:W-:Y:S05]  /*3640*/  @!P0 BRA `(.L_x_63) ;  /* 0x0000008400588947 */ /* 0x002fea0003800000 */
.L_x_62:
[----:B------:R-:W-:Y:S01]  /*3650*/  UISETP.NE.AND UP0, UPT, UR23, 0x1, UPT ;  /* 0x000000011700788c */ /* 0x000fe2000bf05270 */
[----:B------:R-:W-:Y:S01]  /*3660*/  PLOP3.LUT P2, PT, PT, PT, PT, 0x80, 0x8 ;  /* 0x000000000008781c */ /* 0x000fe20003f4f070 */
[----:B------:R-:W-:Y:S02]  /*3670*/  UIADD3 UR4, UPT, UPT, UR10, 0x1, URZ ;  /* 0x000000010a047890 */ /* 0x000fe4000fffe0ff */
[----:B------:R-:W-:Y:S02]  /*3680*/  UIADD3 UR25, UPT, UPT, UR5, 0x18, URZ ;  /* 0x0000001805197890 */ /* 0x000fe4000fffe0ff */
[----:B------:R-:W-:Y:S01]  /*3690*/  UISETP.NE.AND UP1, UPT, UR4, 0x3, UPT ;  /* 0x000000030400788c */ /* 0x000fe2000bf25270 */
[----:B------:R-:W-:Y:S01]  /*36a0*/  PLOP3.LUT P0, PT, PT, PT, UP0, 0x80, 0x8 ;  /* 0x000000000008781c */ /* 0x000fe20003f0f008 */
[----:B------:R-:W-:Y:S02]  /*36b0*/  UIADD3 UR23, UPT, UPT, UR23, -0x1, URZ ;  /* 0xffffffff17177890 */ /* 0x000fe4000fffe0ff */
[----:B------:R-:W-:Y:S02]  /*36c0*/  USEL UR6, URZ, 0x1, UP1 ;  /* 0x00000001ff067887 */ /* 0x000fe40008800000 */
[----:B------:R-:W-:Y:S01]  /*36d0*/  USEL UR22, UR4, URZ, UP1 ;  /* 0x000000ff04167287 */ /* 0x000fe20008800000 */
[----:B------:R-:W-:Y:S01]  /*36e0*/  UMOV UR7, 0x40004040 ;  /* 0x4000404000077882 */ /* 0x000fe20000000000 */
[----:B------:R-:W-:Y:S02]  /*36f0*/  UMOV UR5, 0x40004040 ;  /* 0x4000404000057882 */ /* 0x000fe40000000000 */
[----:B------:R-:W-:Y:S01]  /*3700*/  @UP0 ULEA UR4, UR22, UR26, 0x3 ;  /* 0x0000001a16040291 */ /* 0x000fe2000f8e18ff */
[----:B------:R-:W-:Y:S01]  /*3710*/  LOP3.LUT R8, R8, UR6, RZ, 0x3c, !PT ;  /* 0x0000000608087c12 */ /* 0x000fe2000f8e3cff */
[----:B------:R-:W-:Y:S01]  /*3720*/  ULEA UR6, UR10, UR29, 0xb ;  /* 0x0000001d0a067291 */ /* 0x000fe2000f8e58ff */
[----:B------:R-:W-:Y:S02]  /*3730*/  UMOV UR21, 0x40004040 ;  /* 0x4000404000157882 */ /* 0x000fe40000000000 */
[----:B-1----:R-:W-:Y:S01]  /*3740*/  @P0 SHF.L.U32 R0, R8, 0x1f, RZ ;  /* 0x0000001f08000819 */ /* 0x002fe200000006ff */
[----:B------:R-:W-:Y:S02]  /*3750*/  UIADD3 UR20, UPT, UPT, UR6, 0x2, URZ ;  /* 0x0000000206147890 */ /* 0x000fe4000fffe0ff */
[----:B------:R-:W-:Y:S01]  /*3760*/  UIADD3 UR16, UPT, UPT, UR6, 0x4, URZ ;  /* 0x0000000406107890 */ /* 0x000fe2000fffe0ff */
[----:B------:R2:W3:Y:S01]  /*3770*/  @P0 SYNCS.PHASECHK.TRANS64.TRYWAIT P2, [UR4], R0 ;  /* 0x00000000ff0005a7 */ /* 0x0004e20008041104 */
[----:B------:R-:W-:Y:S02]  /*3780*/  ULEA UR4, UR10, UR28, 0xa ;  /* 0x0000001c0a047291 */ /* 0x000fe4000f8e50ff */
[----:B------:R-:W-:Y:S02]  /*3790*/  UIADD3 UR12, UPT, UPT, UR6, 0x6, URZ ;  /* 0x00000006060c7890 */ /* 0x000fe4000fffe0ff */
[----:B------:R-:W-:Y:S02]  /*37a0*/  UIADD3 UR18, UPT, UPT, UR4, 0x2, URZ ;  /* 0x0000000204127890 */ /* 0x000fe4000fffe0ff */
[----:B------:R-:W-:Y:S02]  /*37b0*/  UIADD3 UR14, UPT, UPT, UR4, 0x4, URZ ;  /* 0x00000004040e7890 */ /* 0x000fe4000fffe0ff */
[----:B------:R-:W-:Y:S01]  /*37c0*/  UIADD3 UR8, UPT, UPT, UR4, 0x6, URZ ;  /* 0x0000000604087890 */ /* 0x000fe2000fffe0ff */
[----:B------:R2:W-:Y:S01]  /*37d0*/  UTCQMMA gdesc[UR4], gdesc[UR6], tmem[UR11], tmem[UR38], idesc[UR39], UP2 ;  /* 0x00ff2606040075ea */ /* 0x0005e2000900030b */
[----:B------:R-:W-:Y:S01]  /*37e0*/  UPLOP3.LUT UP2, UPT, UPT, UPT, UPT, 0x80, 0x8 ;  /* 0x000000000008789c */ /* 0x000fe20003f4f070 */
[----:B------:R-:W-:Y:S01]  /*37f0*/  UMOV UR19, 0x40004040 ;  /* 0x4000404000137882 */ /* 0x000fe20000000000 */
[----:B------:R-:W-:Y:S01]  /*3800*/  UMOV UR17, 0x40004040 ;  /* 0x4000404000117882 */ /* 0x000fe20000000000 */
[----:B------:R2:W-:Y:S01]  /*3810*/  UTCQMMA gdesc[UR18], gdesc[UR20], tmem[UR11], tmem[UR36], idesc[UR37], UPT ;  /* 0x00ff2414120075ea */ /* 0x0005e2000b80030b */
[----:B------:R-:W-:Y:S01]  /*3820*/  UMOV UR15, 0x40004040 ;  /* 0x40004040000f7882 */ /* 0x000fe20000000000 */
[----:B------:R-:W-:Y:S01]  /*3830*/  UMOV UR13, 0x40004040 ;  /* 0x40004040000d7882 */ /* 0x000fe20000000000 */
[----:B------:R-:W-:Y:S01]  /*3840*/  UMOV UR9, 0x40004040 ;  /* 0x4000404000097882 */ /* 0x000fe20000000000 */
[----:B------:R2:W-:Y:S01]  /*3850*/  UTCQMMA gdesc[UR14], gdesc[UR16], tmem[UR11], tmem[UR34], idesc[UR35], UPT ;  /* 0x00ff22100e0075ea */ /* 0x0005e2000b80030b */
[----:B------:R2:W-:Y:S01]  /*3860*/  UTCQMMA gdesc[UR8], gdesc[UR12], tmem[UR11], tmem[UR32], idesc[UR33], UPT ;  /* 0x00ff200c080075ea */ /* 0x0005e2000b80030b */
[----:B------:R2:W-:Y:S01]  /*3870*/  UTCBAR.MULTICAST [UR25], URZ, UR27 ;  /* 0x000000ff190073e9 */ /* 0x0005e2000800081b */
[----:B------:R-:W-:Y:S01]  /*3880*/  UMOV UR10, UR22 ;  /* 0x00000016000a7c82 */ /* 0x000fe20008000000 */
[----:B------:R-:W-:Y:S05]  /*3890*/  BRA.U UP3, `(.L_x_64) ;  /* 0xfffffffd03507547 */ /* 0x000fea000b83ffff */
.L_x_61:
[----:B--2---:R-:W-:Y:S01]  /*38a0*/  UIADD3 UR4, UPT, UPT, UR31, 0x1, URZ ;  /* 0x000000011f047890 */ /* 0x004fe2000fffe0ff */
[C---:B------:R-:W-:Y:S01]  /*38b0*/  ISETP.NE.AND P0, PT, R10.reuse, 0x2, PT ;  /* 0x000000020a00780c */ /* 0x040fe20003f05270 */
[----:B------:R-:W-:Y:S02]  /*38c0*/  UIADD3 UR5, UPT, UPT, UR30, 0xa0, URZ ;  /* 0x000000a01e057890 */ /* 0x000fe4000fffe0ff */
[----:B------:R-:W-:Y:S01]  /*38d0*/  UISETP.NE.AND UP0, UPT, UR4, 0x2, UPT ;  /* 0x000000020400788c */ /* 0x000fe2000bf05270 */
[----:B-1----:R-:W-:Y:S02]  /*38e0*/  SEL R0, RZ, 0x1, P0 ;  /* 0x00000001ff007807 */ /* 0x002fe40000000000 */
[----:B------:R-:W-:Y:S01]  /*38f0*/  SEL R10, R10, RZ, P0 ;  /* 0x000000ff0a0a7207 */ /* 0x000fe20000000000 */
[----:B------:R-:W-:Y:S01]  /*3900*/  USEL UR6, URZ, 0x1, UP0 ;  /* 0x00000001ff067887 */ /* 0x000fe20008000000 */
[----:B------:R-:W-:Y:S01]  /*3910*/  LOP3.LUT R9, R9, R0, RZ, 0x3c, !PT ;  /* 0x0000000009097212 */ /* 0x000fe200078e3cff */
[----:B------:R-:W-:Y:S01]  /*3920*/  USEL UR31, UR4, URZ, UP0 ;  /* 0x000000ff041f7287 */ /* 0x000fe20008000000 */
[----:B------:R1:W-:Y:S03]  /*3930*/  UTCBAR [UR5], URZ ;  /* 0x000000ff050073e9 */ /* 0x0003e600080000ff */
[----:B------:R-:W-:Y:S01]  /*3940*/  LOP3.LUT R11, R11, UR6, RZ, 0x3c, !PT ;  /* 0x000000060b0b7c12 */ /* 0x000fe2000f8e3cff */
[----:B------:R-:W-:Y:S07]  /*3950*/  @P1 BRA `(.L_x_65) ;  /* 0xfffffff800a01947 */ /* 0x000fee000383ffff */
[----:B------:R-:W2:Y:S01]  /*3960*/  S2UR UR7, SR_CgaCtaId ;  /* 0x00000000000779c3 */ /* 0x000ea20000008800 */
[----:B------:R-:W-:Y:S01]  /*3970*/  ELECT P0, URZ, PT ;  /* 0x0000000000ff782f */ /* 0x000fe20003800000 */
[----:B------:R-:W-:Y:S01]  /*3980*/  IMAD.MOV.U32 R0, RZ, RZ, 0x1 ;  /* 0x00000001ff007424 */ /* 0x000fe200078e00ff */
[----:B------:R-:W-:Y:S01]  /*3990*/  UIADD3 UR26, UPT, UPT, UR26, 0xb0, URZ ;  /* 0x000000b01a1a7890 */ /* 0x000fe2000fffe0ff */
[----:B------:R-:W-:Y:S01]  /*39a0*/  SHF.L.U32 R3, R11, 0x1f, RZ ;  /* 0x0000001f0b037819 */ /* 0x000fe200000006ff */
[----:B------:R-:W-:-:S03]  /*39b0*/  UMOV UR4, 0x40 ;  /* 0x0000004000047882 */ /* 0x000fc60000000000 */
[----:B------:R-:W-:Y:S01]  /*39c0*/  UVIRTCOUNT.DEALLOC.SMPOOL 0x80 ;  /* 0x000000800000784c */ /* 0x000fe20000000000 */
[----:B--2---:R-:W-:Y:S02]  /*39d0*/  ULEA UR7, UR7, UR4, 0x18 ;  /* 0x0000000407077291 */ /* 0x004fe4000f8ec0ff */
[----:B------:R-:W-:-:S07]  /*39e0*/  ULEA UR4, UR31, UR26, 0x3 ;  /* 0x0000001a1f047291 */ /* 0x000fce000f8e18ff */
[----:B------:R2:W-:Y:S02]  /*39f0*/  @P0 STS.U8 [UR7+0x1c], R0 ;  /* 0x00001c00ff000988 */ /* 0x0005e40008000007 */
[----:B------:R-:W4:Y:S02]  /*3a00*/  SYNCS.PHASECHK.TRANS64.TRYWAIT P0, [UR4], R3 ;  /* 0x00000003ff0075a7 */ /* 0x000f240008001104 */
[----:B--2-4-:R-:W-:Y:S05]  /*3a10*/  @!P0 BRA `(.L_x_66) ;  /* 0x00000080007c8947 */ /* 0x014fea0003800000 */
.L_x_150:
[----:B------:R-:W-:-:S04]  /*3a20*/  UIADD3 UR4, UPT, UPT, UR31, 0x1, URZ ;  /* 0x000000011f047890 */ /* 0x000fc8000fffe0ff */
[----:B------:R-:W-:-:S04]  /*3a30*/  UISETP.NE.AND UP0, UPT, UR4, 0x2, UPT ;  /* 0x000000020400788c */ /* 0x000fc8000bf05270 */
[----:B-1----:R-:W-:Y:S02]  /*3a40*/  USEL UR5, URZ, 0x1, UP0 ;  /* 0x00000001ff057887 */ /* 0x002fe40008000000 */
[----:B------:R-:W-:-:S04]  /*3a50*/  USEL UR4, UR4, URZ, UP0 ;  /* 0x000000ff04047287 */ /* 0x000fc80008000000 */
[----:B------:R-:W-:Y:S01]  /*3a60*/  ULEA UR4, UR4, UR26, 0x3 ;  /* 0x0000001a04047291 */ /* 0x000fe2000f8e18ff */
[----:B--2---:R-:W-:-:S04]  /*3a70*/  LOP3.LUT R3, R11, UR5, RZ, 0x3c, !PT ;  /* 0x000000050b037c12 */ /* 0x004fc8000f8e3cff */
[----:B------:R-:W-:-:S04]  /*3a80*/  SHF.L.U32 R3, R3, 0x1f, RZ ;  /* 0x0000001f03037819 */ /* 0x000fc800000006ff */
[----:B------:R-:W1:Y:S02]  /*3a90*/  SYNCS.PHASECHK.TRANS64.TRYWAIT P0, [UR4], R3 ;  /* 0x00000003ff0075a7 */ /* 0x000e640008001104 */
[----:B-1----:R-:W-:Y:S05]  /*3aa0*/  @!P0 BRA `(.L_x_67) ;  /* 0x0000008000708947 */ /* 0x002fea0003800000 */
.L_x_152:
[----:B------:R-:W-:Y:S01]  /*3ab0*/  NOP ;  /* 0x0000000000007918 */ /* 0x000fe20000000000 */
[----:B-1----:R-:W1:Y:S01]  /*3ac0*/  LDS R0, [UR7+0x14] ;  /* 0x00001407ff007984 */ /* 0x002e620008000800 */
[----:B------:R-:W-:Y:S01]  /*3ad0*/  ULOP3.LUT UR4, UR42, 0xffff, URZ, 0xc0, !UPT ;  /* 0x0000ffff2a047892 */ /* 0x000fe2000f8ec0ff */
[----:B------:R-:W-:Y:S01]  /*3ae0*/  UMOV UR5, 0xffff ;  /* 0x0000ffff00057882 */ /* 0x000fe20000000000 */
[----:B------:R-:W-:Y:S02]  /*3af0*/  UMOV UR6, 0x1 ;  /* 0x0000000100067882 */ /* 0x000fe40000000000 */
[----:B------:R-:W-:-:S04]  /*3b00*/  USHF.R.U32.HI UR4, URZ, 0x5, UR4 ;  /* 0x00000005ff047899 */ /* 0x000fc80008011604 */
[----:B------:R-:W-:Y:S02]  /*3b10*/  USHF.L.U32 UR5, UR5, UR4, URZ ;  /* 0x0000000405057299 */ /* 0x000fe400080006ff */
[----:B------:R-:W-:-:S04]  /*3b20*/  USHF.L.U32 UR4, UR6, UR4, URZ ;  /* 0x0000000406047299 */ /* 0x000fc800080006ff */
[----:B-1----:R-:W-:-:S04]  /*3b30*/  LOP3.LUT R0, R0, UR5, RZ, 0xc0, !PT ;  /* 0x0000000500007c12 */ /* 0x002fc8000f8ec0ff */
[----:B------:R-:W-:-:S13]  /*3b40*/  ISETP.NE.AND P0, PT, R0, UR5, PT ;  /* 0x0000000500007c0c */ /* 0x000fda000bf05270 */
[----:B------:R-:W-:Y:S05]  /*3b50*/  @P0 BRA `(.L_x_68) ;  /* 0x0000000000580947 */ /* 0x000fea0003800000 */
[----:B------:R-:W1:Y:S02]  /*3b60*/  LDS R0, [UR7+0x18] ;  /* 0x00001807ff007984 */ /* 0x000e640008000800 */
[----:B-1----:R-:W-:-:S04]  /*3b70*/  LOP3.LUT R0, R0, UR4, RZ, 0xc0, !PT ;  /* 0x0000000400007c12 */ /* 0x002fc8000f8ec0ff */
[----:B------:R-:W-:-:S13]  /*3b80*/  ISETP.NE.AND P0, PT, R0, UR4, PT ;  /* 0x0000000400007c0c */ /* 0x000fda000bf05270 */
[----:B------:R-:W-:Y:S05]  /*3b90*/  @P0 BRA `(.L_x_69) ;  /* 0x00000000003c0947 */ /* 0x000fea0003800000 */
[----:B------:R-:W1:Y:S01]  /*3ba0*/  S2R R2, SR_LANEID ;  /* 0x0000000000027919 */ /* 0x000e620000000000 */
[----:B------:R-:W-:Y:S01]  /*3bb0*/  ULOP3.LUT UR5, URZ, UR5, URZ, 0x33, !UPT ;  /* 0x00000005ff057292 */ /* 0x000fe2000f8e33ff */
[----:B------:R-:W-:Y:S01]  /*3bc0*/  LOP3.LUT R4, RZ, UR4, RZ, 0x33, !PT ;  /* 0x00000004ff047c12 */ /* 0x000fe2000f8e33ff */
[----:B------:R-:W-:Y:S02]  /*3bd0*/  VOTEU.ANY UR4, UPT, PT ;  /* 0x0000000000047886 */ /* 0x000fe400038e0100 */
[----:B------:R-:W-:Y:S01]  /*3be0*/  UFLO.U32 UR4, UR4 ;  /* 0x00000004000472bd */ /* 0x000fe200080e0000 */
[----:B------:R-:W2:Y:S01]  /*3bf0*/  REDUX UR6, R4 ;  /* 0x00000000040673c4 */ /* 0x000ea20000000000 */
[----:B------:R-:W-:-:S06]  /*3c00*/  IMAD.U32 R0, RZ, RZ, UR5 ;  /* 0x00000005ff007e24 */ /* 0x000fcc000f8e00ff */
[----:B------:R4:W-:Y:S01]  /*3c10*/  UTCATOMSWS.AND URZ, UR5 ;  /* 0x0000000500ff79e3 */ /* 0x0009e20008000000 */
[----:B------:R-:W3:Y:S01]  /*3c20*/  REDUX UR8, R0 ;  /* 0x00000000000873c4 */ /* 0x000ee20000000000 */
[----:B-1----:R-:W-:Y:S01]  /*3c30*/  ISETP.EQ.U32.AND P0, PT, R2, UR4, PT ;  /* 0x0000000402007c0c */ /* 0x002fe2000bf02070 */
[----:B--2---:R-:W-:Y:S01]  /*3c40*/  IMAD.U32 R2, RZ, RZ, UR6 ;  /* 0x00000006ff027e24 */ /* 0x004fe2000f8e00ff */
[----:B---3--:R-:W-:-:S11]  /*3c50*/  MOV R3, UR8 ;  /* 0x0000000800037c02 */ /* 0x008fd60008000f00 */
[----:B------:R4:W-:Y:S04]  /*3c60*/  @P0 ATOMS.AND RZ, [UR7+0x14], R3 ;  /* 0x00001403ffff098c */ /* 0x0009e8000a800007 */
[----:B------:R4:W-:Y:S01]  /*3c70*/  @P0 ATOMS.AND RZ, [UR7+0x18], R2 ;  /* 0x00001802ffff098c */ /* 0x0009e2000a800007 */
[----:B------:R-:W-:Y:S05]  /*3c80*/  BRA `(.L_x_70) ;  /* 0x0000000000147947 */ /* 0x000fea0003800000 */
.L_x_69:
[----:B------:R-:W-:Y:S02]  /*3c90*/  MOV R2, 0x3cb0 ;  /* 0x00003cb000027802 */ /* 0x000fe40000000f00 */
[----:B---3-5:R-:W-:Y:S05]  /*3ca0*/  CALL.REL.NOINC `($__internal_0_$__cuda_sm10x_tcgen05_guardrail_trap_col_being_dealloced_not_returned_by_alloc) ;  /* 0x0000008400547944 */ /* 0x028fea0003c00000 */
[----:B------:R-:W-:Y:S05]  /*3cb0*/  BRA `(.L_x_70) ;  /* 0x0000000000087947 */ /* 0x000fea0003800000 */
.L_x_68:
[----:B------:R-:W-:Y:S02]  /*3cc0*/  MOV R2, 0x3ce0 ;  /* 0x00003ce000027802 */ /* 0x000fe40000000f00 */
[----:B---3-5:R-:W-:Y:S05]  /*3cd0*/  CALL.REL.NOINC `($__internal_2_$__cuda_sm10x_tcgen05_guardrail_trap_unallocated_columns_being_dealloced) ;  /* 0x0000008400607944 */ /* 0x028fea0003c00000 */
.L_x_70:
[----:B------:R-:W-:Y:S01]  /*3ce0*/  NOP ;  /* 0x0000000000007918 */ /* 0x000fe20000000000 */
[----:B----4-:R-:W-:Y:S05]  /*3cf0*/  EXIT ;  /* 0x000000000000794d */ /* 0x010fea0003800000 */
.L_x_54:
[----:B------:R-:W-:-:S09]  /*3d00*/  UISETP.NE.OR UP0, UPT, UR17, 0x3, !UP3 ;  /* 0x000000031100788c */ /* 0x000fd2000df05670 */
[----:B------:R-:W-:Y:S05]  /*3d10*/  BRA.U UP0, `(.L_x_71) ;  /* 0x0000001100587547 */ /* 0x000fea000b800000 */
[----:B------:R-:W1:Y:S01]  /*3d20*/  S2UR UR10, SR_CgaCtaId ;  /* 0x00000000000a79c3 */ /* 0x000e620000008800 */
[----:B------:R-:W2:Y:S01]  /*3d30*/  LDCU UR31, c[0x0][0x370] ;  /* 0x00006e00ff1f77ac */ /* 0x000ea20008000800 */
[----:B------:R-:W-:Y:S02]  /*3d40*/  HFMA2 R13, -RZ, RZ, 0, 0 ;  /* 0x00000000ff0d7431 */ /* 0x000fe400000001ff */
[----:B------:R-:W-:Y:S01]  /*3d50*/  IMAD.MOV.U32 R15, RZ, RZ, 0x1 ;  /* 0x00000001ff0f7424 */ /* 0x000fe200078e00ff */
[----:B------:R-:W-:Y:S01]  /*3d60*/  MOV R7, 0x2000 ;  /* 0x0000200000077802 */ /* 0x000fe20000000f00 */
[----:B------:R-:W2:Y:S01]  /*3d70*/  LDCU.128 UR44, c[0x0][0xb10] ;  /* 0x00016200ff2c77ac */ /* 0x000ea20008000c00 */
[----:B------:R-:W-:Y:S01]  /*3d80*/  IMAD.MOV.U32 R14, RZ, RZ, RZ ;  /* 0x000000ffff0e7224 */ /* 0x000fe200078e00ff */
[----:B------:R-:W3:Y:S01]  /*3d90*/  LDC.64 R16, c[0x0][0x348] ;  /* 0x0000d200ff107b82 */ /* 0x000ee20000000a00 */
[----:B------:R-:W4:Y:S01]  /*3da0*/  LDCU UR30, c[0x0][0x374] ;  /* 0x00006e80ff1e77ac */ /* 0x000f220008000800 */
[----:B------:R-:W1:Y:S06]  /*3db0*/  LDCU UR15, c[0x0][0xb0c] ;  /* 0x00016180ff0f77ac */ /* 0x000e6c0008000800 */
[----:B------:R-:W3:Y:S01]  /*3dc0*/  LDC.64 R2, c[0x0][0x888] ;  /* 0x00022200ff027b82 */ /* 0x000ee20000000a00 */
[----:B------:R-:W3:Y:S01]  /*3dd0*/  LDCU UR49, c[0x0][0xb20] ;  /* 0x00016400ff3177ac */ /* 0x000ee20008000800 */
[----:B------:R-:W3:Y:S06]  /*3de0*/  LDCU UR4, c[0x0][0xb30] ;  /* 0x00016600ff0477ac */ /* 0x000eec0008000800 */
[----:B------:R-:W3:Y:S01]  /*3df0*/  LDC.64 R4, c[0x0][0x890] ;  /* 0x00022400ff047b82 */ /* 0x000ee20000000a00 */
[----:B------:R-:W-:Y:S01]  /*3e00*/  UMOV UR21, 0x400 ;  /* 0x0000040000157882 */ /* 0x000fe20000000000 */
[----:B--2---:R-:W-:-:S02]  /*3e10*/  UIMAD.WIDE.U32 UR6, UR31, UR44, URZ ;  /* 0x0000002c1f0672a5 */ /* 0x004fc4000f8e00ff */
[----:B----4-:R-:W-:Y:S02]  /*3e20*/  UIMAD.WIDE.U32 UR8, UR30, UR47, URZ ;  /* 0x0000002f1e0872a5 */ /* 0x010fe4000f8e00ff */
[----:B-1----:R-:W-:Y:S02]  /*3e30*/  ULEA UR21, UR10, UR21, 0x18 ;  /* 0x000000150a157291 */ /* 0x002fe4000f8ec0ff */
[----:B------:R-:W-:Y:S02]  /*3e40*/  UPLOP3.LUT UP3, UPT, UPT, UPT, UPT, 0x40, 0x4 ;  /* 0x000000000004789c */ /* 0x000fe40003f6e870 */
[----:B------:R-:W-:Y:S02]  /*3e50*/  UIADD3 UR37, UPT, UPT, UR21, 0x48, URZ ;  /* 0x0000004815257890 */ /* 0x000fe4000fffe0ff */
[----:B------:R-:W-:Y:S02]  /*3e60*/  UIADD3 UR33, UPT, UPT, UR21, 0x30, URZ ;  /* 0x0000003015217890 */ /* 0x000fe4000fffe0ff */
[----:B------:R-:W-:-:S02]  /*3e70*/  UIADD3 UR25, UPT, UPT, UR21, 0x38, URZ ;  /* 0x0000003815197890 */ /* 0x000fc4000fffe0ff */
[----:B------:R-:W-:Y:S01]  /*3e80*/  UIADD3 UR17, UPT, UPT, UR21, 0x40, URZ ;  /* 0x0000004015117890 */ /* 0x000fe2000fffe0ff */
[----:B------:R-:W-:Y:S01]  /*3e90*/  UMOV UR6, UR7 ;  /* 0x0000000700067c82 */ /* 0x000fe20008000000 */
[----:B------:R-:W-:Y:S01]  /*3ea0*/  UMOV UR41, UR9 ;  /* 0x0000000900297c82 */ /* 0x000fe20008000000 */
[----:B------:R-:W-:Y:S02]  /*3eb0*/  UISETP.GE.AND UP0, UPT, UR42, 0x1, UPT ;  /* 0x000000012a00788c */ /* 0x000fe4000bf06270 */
[----:B------:R-:W-:Y:S01]  /*3ec0*/  UISETP.NE.AND UP4, UPT, UR42, 0x1, UPT ;  /* 0x000000012a00788c */ /* 0x000fe2000bf85270 */
[----:B------:R-:W1:Y:S01]  /*3ed0*/  LDCU.64 UR22, c[0x0][0xb28] ;  /* 0x00016500ff1677ac */ /* 0x000e620008000a00 */
[----:B------:R-:W-:Y:S02]  /*3ee0*/  UISETP.NE.AND UP6, UPT, UR15, 0x1, UPT ;  /* 0x000000010f00788c */ /* 0x000fe4000bfc5270 */
[----:B------:R-:W-:Y:S02]  /*3ef0*/  UISETP.NE.AND UP5, UPT, UR46, 0x1, UPT ;  /* 0x000000012e00788c */ /* 0x000fe4000bfa5270 */
[----:B------:R-:W-:-:S02]  /*3f00*/  UPRMT UR37, UR10, 0x654, UR37 ;  /* 0x000006540a257896 */ /* 0x000fc40008000025 */
[----:B------:R-:W-:Y:S02]  /*3f10*/  USHF.R.U32.HI UR43, URZ, UR45, UR6 ;  /* 0x0000002dff2b7299 */ /* 0x000fe40008011606 */
[----:B------:R-:W-:Y:S02]  /*3f20*/  UPRMT UR40, UR10, 0x654, UR33 ;  /* 0x000006540a287896 */ /* 0x000fe40008000021 */
[----:B------:R-:W-:Y:S02]  /*3f30*/  UPRMT UR39, UR10, 0x654, UR25 ;  /* 0x000006540a277896 */ /* 0x000fe40008000019 */
[----:B------:R-:W-:Y:S02]  /*3f40*/  UPRMT UR38, UR10, 0x654, UR17 ;  /* 0x000006540a267896 */ /* 0x000fe40008000011 */
[----:B---3--:R-:W-:Y:S02]  /*3f50*/  USHF.R.U32.HI UR41, URZ, UR49, UR41 ;  /* 0x00000031ff297299 */ /* 0x008fe40008011629 */
[----:B------:R-:W-:-:S11]  /*3f60*/  UISETP.NE.AND UP2, UPT, UR4, 0x1, UPT ;  /* 0x000000010400788c */ /* 0x000fd6000bf45270 */
.L_x_82:
[C---:B------:R-:W-:Y:S02]  /*3f70*/  LEA R12, R14.reuse, UR21, 0x3 ;  /* 0x000000150e0c7c11 */ /* 0x040fe4000f8e18ff */
[----:B------:R-:W-:Y:S02]  /*3f80*/  SHF.L.U32 R9, R13, 0x1f, RZ ;  /* 0x0000001f0d097819 */ /* 0x000fe400000006ff */
[----:B------:R-:W-:Y:S02]  /*3f90*/  LEA R10, R14, UR21, 0x4 ;  /* 0x000000150e0a7c11 */ /* 0x000fe4000f8e20ff */
[----:B--2---:R-:W2:Y:S02]  /*3fa0*/  SYNCS.PHASECHK.TRANS64.TRYWAIT P0, [R12+URZ+0x80], R9 ;  /* 0x000080090c0075a7 */ /* 0x004ea400080011ff */
[----:B--2---:R-:W-:Y:S05]  /*3fb0*/  @!P0 BRA `(.L_x_72) ;  /* 0x0000007c00448947 */ /* 0x004fea0003800000 */
.L_x_153:
[----:B--2---:R-:W2:Y:S01]  /*3fc0*/  LDS.128 R8, [R10+0xf0] ;  /* 0x0000f0000a087984 */ /* 0x004ea20000000c00 */
[----:B------:R-:W-:Y:S01]  /*3fd0*/  UISETP.GE.AND UP0, UPT, UR42, 0x1, UPT ;  /* 0x000000012a00788c */ /* 0x000fe2000bf06270 */
[----:B------:R-:W-:Y:S01]  /*3fe0*/  @!PT LDS RZ, [RZ] ;  /* 0x00000000fffff984 */ /* 0x000fe20000000800 */
[----:B------:R-:W-:Y:S01]  /*3ff0*/  @!PT LDS RZ, [RZ] ;  /* 0x00000000fffff984 */ /* 0x000fe20000000800 */
[----:B------:R-:W-:Y:S01]  /*4000*/  @!PT LDS RZ, [RZ] ;  /* 0x00000000fffff984 */ /* 0x000fe20000000800 */
[----:B------:R-:W-:Y:S01]  /*4010*/  @!PT LDS RZ, [RZ] ;  /* 0x00000000fffff984 */ /* 0x000fe20000000800 */
[----:B------:R3:W-:Y:S06]  /*4020*/  MEMBAR.ALL.CTA ;  /* 0x0000000000007992 */ /* 0x0007ec0000008000 */
[----:B---3--:R-:W3:Y:S01]  /*4030*/  FENCE.VIEW.ASYNC.S ;  /* 0x00000000000073c6 */ /* 0x008ee20000000000 */
[----:B--2---:R-:W-:Y:S11]  /*4040*/  LOP3.LUT P0, RZ, R10, 0x1, RZ, 0xc0, !PT ;  /* 0x000000010aff7812 */ /* 0x004ff6000780c0ff */
[----:B------:R-:W-:Y:S02]  /*4050*/  @!UPT UIADD3 URZ, UPT, UPT, URZ, URZ, URZ ;  /* 0x000000fffffff290 */ /* 0x000fe4000fffe0ff */
[----:B---3--:R-:W-:Y:S01]  /*4060*/  VOTEU.ANY UP1, P0 ;  /* 0x0000000000ff7886 */ /* 0x008fe20000020100 */
[----:B------:R-:W-:Y:S11]  /*4070*/  PLOP3.LUT P0, PT, PT, PT, UP1, 0x80, 0x8 ;  /* 0x000000000008781c */ /* 0x000ff60003f0f018 */
[----:B------:R-:W-:Y:S02]  /*4080*/  @!UPT UIADD3 URZ, UPT, UPT, URZ, URZ, URZ ;  /* 0x000000fffffff290 */ /* 0x000fe4000fffe0ff */
[----:B------:R-:W-:Y:S02]  /*4090*/  @P0 SHF.R.U32.HI R0, RZ, 0x10, R9 ;  /* 0x00000010ff000819 */ /* 0x000fe40000011609 */
[----:B------:R-:W-:Y:S02]  /*40a0*/  @P0 MOV R6, R8 ;  /* 0x0000000800060202 */ /* 0x000fe40000000f00 */
[----:B------:R-:W-:Y:S01]  /*40b0*/  @P0 R2UR UR4, R0 ;  /* 0x00000000000402ca */ /* 0x000fe200000e0000 */
[----:B------:R-:W-:Y:S01]  /*40c0*/  VIADD R0, R12, 0x90 ;  /* 0x000000900c007836 */ /* 0x000fe20000000000 */
[----:B------:R-:W-:Y:S02]  /*40d0*/  @P0 LOP3.LUT R8, R9, 0xffff, RZ, 0xc0, !PT ;  /* 0x0000ffff09080812 */ /* 0x000fe400078ec0ff */
[----:B------:R-:W-:Y:S02]  /*40e0*/  @P0 R2UR UR6, R6 ;  /* 0x00000000060602ca */ /* 0x000fe400000e0000 */
[----:B------:R-:W-:Y:S02]  /*40f0*/  PRMT R0, RZ, 0x654, R0 ;  /* 0x00000654ff007816 */ /* 0x000fe40000000000 */
[----:B------:R-:W-:Y:S02]  /*4100*/  @P0 R2UR UR5, R8 ;  /* 0x00000000080502ca */ /* 0x000fe400000e0000 */
[----:B------:R2:W-:Y:S03]  /*4110*/  SYNCS.ARRIVE.TRANS64.RED.A1T0 RZ, [R0+URZ], RZ ;  /* 0x000000ff00ff79a7 */ /* 0x0005e600081004ff */
[----:B------:R-:W-:Y:S04]  /*4120*/  @UP1 UMOV UR29, UR4 ;  /* 0x00000004001d1c82 */ /* 0x000fe80008000000 */
[----:B------:R-:W-:Y:S04]  /*4130*/  @UP1 UMOV UR14, UR6 ;  /* 0x00000006000e1c82 */ /* 0x000fe80008000000 */
[----:B------:R-:W-:Y:S01]  /*4140*/  @UP1 UMOV UR13, UR5 ;  /* 0x00000005000d1c82 */ /* 0x000fe20008000000 */
[----:B------:R-:W-:Y:S05]  /*4150*/  BRA.U !UP0, `(.L_x_73) ;  /* 0x0000000108a47547 */ /* 0x000fea000b800000 */
[----:B------:R-:W-:Y:S02]  /*4160*/  UIMAD.WIDE.U32 UR18, UR13, UR47, URZ ;  /* 0x0000002f0d1272a5 */ /* 0x000fe4000f8e00ff */
[----:B------:R-:W-:Y:S02]  /*4170*/  UIMAD.WIDE.U32 UR26, UR14, UR44, URZ ;  /* 0x0000002c0e1a72a5 */ /* 0x000fe4000f8e00ff */
[----:B------:R-:W-:Y:S02]  /*4180*/  USEL UR4, UR30, UR41, !UP5 ;  /* 0x000000291e047287 */ /* 0x000fe4000e800000 */
[----:B------:R-:W-:Y:S02]  /*4190*/  USEL UR7, UR31, UR43, !UP6 ;  /* 0x0000002b1f077287 */ /* 0x000fe4000f000000 */
[----:B-1----:R-:W-:Y:S02]  /*41a0*/  UIMAD.WIDE.U32 UR8, UR4, UR22, URZ ;  /* 0x00000016040872a5 */ /* 0x002fe4000f8e00ff */
[----:B------:R-:W-:Y:S01]  /*41b0*/  UIMAD.WIDE.U32 UR10, UR7, UR22, URZ ;  /* 0x00000016070a72a5 */ /* 0x000fe2000f8e00ff */
[----:B------:R-:W-:Y:S02]  /*41c0*/  UMOV UR5, UR19 ;  /* 0x0000001300057c82 */ /* 0x000fe40008000000 */
[----:B------:R-:W-:Y:S03]  /*41d0*/  USHF.R.U32.HI UR6, URZ, UR49, UR5 ;  /* 0x00000031ff067299 */ /* 0x000fe60008011605 */
[----:B------:R-:W-:Y:S01]  /*41e0*/  UMOV UR5, UR27 ;  /* 0x0000001b00057c82 */ /* 0x000fe20008000000 */
[----:B------:R-:W-:Y:S02]  /*41f0*/  USEL UR6, UR13, UR6, !UP5 ;  /* 0x000000060d067287 */ /* 0x000fe4000e800000 */
[----:B------:R-:W-:Y:S03]  /*4200*/  USHF.R.U32.HI UR12, URZ, UR45, UR5 ;  /* 0x0000002dff0c7299 */ /* 0x000fe60008011605 */
[----:B------:R-:W-:Y:S02]  /*4210*/  UMOV UR5, UR9 ;  /* 0x0000000900057c82 */ /* 0x000fe40008000000 */
[----:B------:R-:W-:Y:S03]  /*4220*/  @UP4 USHF.R.U32.HI UR4, URZ, UR23, UR5 ;  /* 0x00000017ff044299 */ /* 0x000fe60008011605 */
[----:B------:R-:W-:Y:S01]  /*4230*/  UMOV UR5, UR11 ;  /* 0x0000000b00057c82 */ /* 0x000fe20008000000 */
[----:B------:R-:W-:Y:S02]  /*4240*/  UIMAD UR4, UR42, UR4, URZ ;  /* 0x000000042a0472a4 */ /* 0x000fe4000f8e02ff */
[----:B------:R-:W-:Y:S02]  /*4250*/  @UP4 USHF.R.U32.HI UR7, URZ, UR23, UR5 ;  /* 0x00000017ff074299 */ /* 0x000fe40008011605 */
[----:B------:R-:W-:Y:S02]  /*4260*/  UIMAD.WIDE.U32 UR10, UR6, UR22, URZ ;  /* 0x00000016060a72a5 */ /* 0x000fe4000f8e00ff */
[----:B------:R-:W-:Y:S02]  /*4270*/  USEL UR5, UR14, UR12, !UP6 ;  /* 0x0000000c0e057287 */ /* 0x000fe4000f000000 */
[----:B------:R-:W-:Y:S02]  /*4280*/  UIMAD UR8, UR42, UR7, URZ ;  /* 0x000000072a0872a4 */ /* 0x000fe4000f8e02ff */
[----:B------:R-:W-:Y:S03]  /*4290*/  UISETP.GE.AND UP0, UPT, UR6, UR4, UPT ;  /* 0x000000040600728c */ /* 0x000fe6000bf06270 */
[----:B------:R-:W-:Y:S01]  /*42a0*/  UMOV UR4, UR11 ;  /* 0x0000000b00047c82 */ /* 0x000fe20008000000 */
[----:B------:R-:W-:Y:S02]  /*42b0*/  UISETP.GE.OR UP0, UPT, UR5, UR8, UP0 ;  /* 0x000000080500728c */ /* 0x000fe40008706670 */
[----:B------:R-:W-:Y:S02]  /*42c0*/  USHF.R.U32.HI UR4, URZ, UR23, UR4 ;  /* 0x00000017ff047299 */ /* 0x000fe40008011604 */
[----:B------:R-:W-:Y:S02]  /*42d0*/  UIMAD.WIDE.U32 UR8, UR5, UR22, URZ ;  /* 0x00000016050872a5 */ /* 0x000fe4000f8e00ff */
[----:B------:R-:W-:Y:S04]  /*42e0*/  USEL UR10, UR6, UR4, !UP4 ;  /* 0x00000004060a7287 */ /* 0x000fe8000e000000 */
[----:B------:R-:W-:Y:S01]  /*42f0*/  UIADD3 UR11, UPT, UPT, -UR10, URZ, URZ ;  /* 0x000000ff0a0b7290 */ /* 0x000fe2000fffe1ff */
[----:B------:R-:W-:Y:S02]  /*4300*/  @!UP0 UMOV UR4, UR9 ;  /* 0x0000000900048c82 */ /* 0x000fe40008000000 */
[----:B------:R-:W-:Y:S02]  /*4310*/  @!UP0 USHF.R.U32.HI UR4, URZ, UR23, UR4 ;  /* 0x00000017ff048299 */ /* 0x000fe40008011604 */
[----:B------:R-:W-:Y:S02]  /*4320*/  UIMAD UR8, UR42, UR11, UR6 ;  /* 0x0000000b2a0872a4 */ /* 0x000fe4000f8e0206 */
[----:B------:R-:W-:Y:S04]  /*4330*/  @!UP0 USEL UR4, UR5, UR4, !UP4 ;  /* 0x0000000405048287 */ /* 0x000fe8000e000000 */
[----:B------:R-:W-:Y:S02]  /*4340*/  @!UP0 UIMAD UR8, UR7, UR8, UR4 ;  /* 0x00000008070882a4 */ /* 0x000fe4000f8e0204 */
[----:B------:R-:W-:Y:S02]  /*4350*/  @!UP0 UIADD3 UR9, UPT, UPT, UR10, -UR4, URZ ;  /* 0x800000040a098290 */ /* 0x000fe4000fffe0ff */
[----:B------:R-:W-:Y:S02]  /*4360*/  UIADD3 UR4, UPT, UPT, -UR5, URZ, URZ ;  /* 0x000000ff05047290 */ /* 0x000fe4000fffe1ff */
[----:B------:R-:W-:Y:S02]  /*4370*/  UIADD3 UR7, UPT, UPT, -UR6, URZ, URZ ;  /* 0x000000ff06077290 */ /* 0x000fe4000fffe1ff */
[----:B------:R-:W-:Y:S02]  /*4380*/  @!UP0 UIMAD UR6, UR9, UR42, UR5 ;  /* 0x0000002a090682a4 */ /* 0x000fe4000f8e0205 */
[----:B------:R-:W-:Y:S02]  /*4390*/  UIMAD UR14, UR15, UR4, UR14 ;  /* 0x000000040f0e72a4 */ /* 0x000fe4000f8e020e */
[----:B------:R-:W-:Y:S01]  /*43a0*/  UIMAD UR13, UR46, UR7, UR13 ;  /* 0x000000072e0d72a4 */ /* 0x000fe2000f8e020d */
[----:B------:R-:W-:Y:S02]  /*43b0*/  @!UP0 UMOV UR5, UR8 ;  /* 0x0000000800058c82 */ /* 0x000fe40008000000 */
[----:B------:R-:W-:Y:S02]  /*43c0*/  UIMAD UR14, UR5, UR15, UR14 ;  /* 0x0000000f050e72a4 */ /* 0x000fe4000f8e020e */
[----:B------:R-:W-:Y:S11]  /*43d0*/  UIMAD UR13, UR6, UR46, UR13 ;  /* 0x0000002e060d72a4 */ /* 0x000ff6000f8e020d */
[----:B------:R-:W-:Y:S01]  /*43e0*/  @!UPT UIADD3 URZ, UPT, UPT, URZ, URZ, URZ ;  /* 0x000000fffffff290 */ /* 0x000fe2000fffe0ff */
.L_x_73:
[----:B------:R-:W3:Y:S01]  /*43f0*/  @!UP2 LDCU.128 UR8, c[0x0][0xb10] ;  /* 0x00016200ff08a7ac */ /* 0x000ee20008000c00 */
[C---:B------:R-:W-:Y:S02]  /*4400*/  ISETP.NE.U32.AND P1, PT, R4.reuse, RZ, PT ;  /* 0x000000ff0400720c */ /* 0x040fe40003f25070 */
[----:B------:R-:W-:Y:S02]  /*4410*/  ISETP.NE.U32.AND P0, PT, R4, RZ, PT ;  /* 0x000000ff0400720c */ /* 0x000fe40003f05070 */
[C---:B------:R-:W-:Y:S02]  /*4420*/  ISETP.NE.AND.EX P1, PT, R5.reuse, RZ, PT, P1 ;  /* 0x000000ff0500720c */ /* 0x040fe40003f25310 */
[----:B------:R-:W-:Y:S01]  /*4430*/  ISETP.NE.AND.EX P0, PT, R5, RZ, PT, P0 ;  /* 0x000000ff0500720c */ /* 0x000fe20003f05300 */
[----:B------:R-:W4:Y:S01]  /*4440*/  @!UP2 LDCU UR5, c[0x0][0xb0c] ;  /* 0x00016180ff05a7ac */ /* 0x000f220008000800 */
[----:B------:R-:W-:Y:S01]  /*4450*/  SHF.L.U32 R9, R15, 0x1f, RZ ;  /* 0x0000001f0f097819 */ /* 0x000fe200000006ff */
[----:B------:R-:W-:Y:S02]  /*4460*/  USHF.L.U32 UR35, UR16, 0x7, URZ ;  /* 0x0000000710237899 */ /* 0x000fe400080006ff */
[----:B------:R-:W-:Y:S02]  /*4470*/  USHF.L.U32 UR34, UR20, 0x8, URZ ;  /* 0x0000000814227899 */ /* 0x000fe400080006ff */
[----:B---3--:R-:W-:Y:S07]  /*4480*/  UIMAD.WIDE.U32 UR6, UR14, UR8, URZ ;  /* 0x000000080e0672a5 */ /* 0x008fee000f8e00ff */
[----:B------:R-:W-:Y:S01]  /*4490*/  @!UP2 UMOV UR4, UR7 ;  /* 0x000000070004ac82 */ /* 0x000fe20008000000 */
[----:B----4-:R-:W-:Y:S02]  /*44a0*/  @!UP2 UISETP.NE.AND UP0, UPT, UR5, 0x1, UPT ;  /* 0x000000010500a88c */ /* 0x010fe4000bf05270 */
[----:B------:R-:W-:Y:S02]  /*44b0*/  @!UP2 USHF.R.U32.HI UR4, URZ, UR9, UR4 ;  /* 0x00000009ff04a299 */ /* 0x000fe40008011604 */
[----:B------:R-:W-:Y:S02]  /*44c0*/  UIMAD.WIDE.U32 UR6, UR13, UR11, URZ ;  /* 0x0000000b0d0672a5 */ /* 0x000fe4000f8e00ff */
[----:B------:R-:W-:Y:S02]  /*44d0*/  @!UP2 USEL UR8, UR14, UR4, !UP0 ;  /* 0x000000040e08a287 */ /* 0x000fe4000c000000 */
[----:B------:R-:W-:Y:S03]  /*44e0*/  @!UP2 UISETP.NE.AND UP0, UPT, UR10, 0x1, UPT ;  /* 0x000000010a00a88c */ /* 0x000fe6000bf05270 */
[----:B------:R-:W-:Y:S02]  /*44f0*/  @!UP2 UMOV UR6, UR7 ;  /* 0x000000070006ac82 */ /* 0x000fe40008000000 */
[----:B------:R-:W3:Y:S02]  /*4500*/  @!UP2 LDCU UR4, c[0x0][0xb20] ;  /* 0x00016400ff04a7ac */ /* 0x000ee40008000800 */
[----:B---3--:R-:W-:Y:S04]  /*4510*/  @!UP2 USHF.R.U32.HI UR6, URZ, UR4, UR6 ;  /* 0x00000004ff06a299 */ /* 0x008fe80008011606 */
[----:B------:R-:W-:Y:S04]  /*4520*/  @!UP2 USEL UR6, UR13, UR6, !UP0 ;  /* 0x000000060d06a287 */ /* 0x000fe8000c000000 */
[----:B------:R-:W-:Y:S02]  /*4530*/  @!UP2 UIADD3 UR4, UPT, UPT, -UR8, UR6, URZ ;  /* 0x000000060804a290 */ /* 0x000fe4000fffe1ff */
[----:B------:R-:W-:Y:S02]  /*4540*/  @!UP2 UIADD3 UR6, UPT, UPT, UR8, -UR6, URZ ;  /* 0x800000060806a290 */ /* 0x000fe4000fffe0ff */
[----:B------:R-:W-:Y:S02]  /*4550*/  @!UP2 UIMAD UR14, UR4, UR5, UR14 ;  /* 0x00000005040ea2a4 */ /* 0x000fe4000f8e020e */
[----:B------:R-:W-:Y:S01]  /*4560*/  @!UP2 UIMAD UR13, UR6, UR10, UR13 ;  /* 0x0000000a060da2a4 */ /* 0x000fe2000f8e020d */
[----:B------:R-:W-:Y:S11]  /*4570*/  BRA.U UP3, `(.L_x_74) ;  /* 0x0000000103107547 */ /* 0x000ff6000b800000 */
[----:B--2---:R-:W-:Y:S04]  /*4580*/  MOV R0, UR48 ;  /* 0x0000003000007c02 */ /* 0x004fe80008000f00 */
[----:B------:R-:W-:Y:S04]  /*4590*/  SHF.L.U32 R11, R0, 0x1f, RZ ;  /* 0x0000001f000b7819 */ /* 0x000fe800000006ff */
[----:B------:R-:W2:Y:S02]  /*45a0*/  SYNCS.PHASECHK.TRANS64.TRYWAIT P2, [UR21+0x78], R11 ;  /* 0x0000780bff0075a7 */ /* 0x000ea40008041115 */
[----:B--2---:R-:W-:Y:S05]  /*45b0*/  @!P2 BRA `(.L_x_75) ;  /* 0x0000007400d8a947 */ /* 0x004fea0003800000 */
.L_x_74:
[----:B------:R-:W-:Y:S05]  /*45c0*/  @!P1 BRA `(.L_x_76) ;  /* 0x0000000000309947 */ /* 0x000fea0003800000 */
[----:B------:R-:W-:Y:S01]  /*45d0*/  ISETP.NE.U32.AND P1, PT, R2, RZ, PT ;  /* 0x000000ff0200720c */ /* 0x000fe20003f25070 */
[----:B------:R-:W3:Y:S01]  /*45e0*/  LDCU.64 UR4, c[0x0][0x358] ;  /* 0x00006b00ff0477ac */ /* 0x000ee20008000a00 */
[----:B------:R-:W-:Y:S02]  /*45f0*/  IMAD.MOV.U32 R158, RZ, RZ, 0x1 ;  /* 0x00000001ff9e7424 */ /* 0x000fe400078e00ff */
[----:B------:R-:W-:Y:S11]  /*4600*/  ISETP.NE.AND.EX P1, PT, R3, RZ, PT, P1 ;  /* 0x000000ff0300720c */ /* 0x000ff60003f25310 */
[----:B------:R-:W-:Y:S02]  /*4610*/  @!UPT UIADD3 URZ, UPT, UPT, URZ, URZ, URZ ;  /* 0x000000fffffff290 */ /* 0x000fe4000fffe0ff */
[----:B--2---:R-:W2:Y:S01]  /*4620*/  @P1 LDC.64 R10, c[0x0][0x888] ;  /* 0x00022200ff0a1b82 */ /* 0x004ea20000000a00 */
[----:B------:R-:W-:Y:S04]  /*4630*/  @P1 IMAD R0, R4, UR36, RZ ;  /* 0x0000002404001c24 */ /* 0x000fe8000f8e02ff */
[----:B--2---:R-:W-:Y:S04]  /*4640*/  @P1 IMAD.WIDE R10, R0, 0x4, R10 ;  /* 0x00000004000a1825 */ /* 0x004fe800078e020a */
[----:B------:R-:W-:Y:S01]  /*4650*/  HFMA2 R0, -RZ, RZ, 0, 5.9604644775390625e-08 ;  /* 0x00000001ff007431 */ /* 0x000fe200000001ff */
[----:B---3-5:R3:W5:Y:S04]  /*4660*/  @P1 LDG.E R73, desc[UR4][R10.64] ;  /* 0x000000040a491981 */ /* 0x028768000c1e1900 */
[----:B------:R-:W-:Y:S01]  /*4670*/  @!P1 PRMT R158, R0, 0x7610, R158 ;  /* 0x00007610009e9816 */ /* 0x000fe2000000009e */
[----:B---3--:R-:W4:Y:S06]  /*4680*/  @!P1 LDC R73, c[0x0][0x880] ;  /* 0x00022000ff499b82 */ /* 0x008f2c0000000800 */
.L_x_76:
[----:B----45:R-:W-:Y:S01]  /*4690*/  @!P0 FSETP.EQ.AND P1, PT, R73, RZ, PT ;  /* 0x000000ff4900820b */ /* 0x030fe20003f22000 */
[----:B------:R-:W-:Y:S01]  /*46a0*/  @!UPT UIADD3 URZ, UPT, UPT, URZ, URZ, URZ ;  /* 0x000000fffffff290 */ /* 0x000fe2000fffe0ff */
[----:B------:R-:W-:Y:S11]  /*46b0*/  @!P0 BRA `(.L_x_77) ;  /* 0x0000000000188947 */ /* 0x000ff60003800000 */
[----:B------:R-:W-:Y:S02]  /*46c0*/  LOP3.LUT P0, RZ, R158, 0xff, RZ, 0xc0, !PT ;  /* 0x000000ff9eff7812 */ /* 0x000fe4000780c0ff */
[----:B------:R-:W-:Y:S04]  /*46d0*/  ISETP.NE.U32.AND P1, PT, R2, RZ, PT ;  /* 0x000000ff0200720c */ /* 0x000fe80003f25070 */
[----:B------:R-:W-:Y:S04]  /*46e0*/  ISETP.NE.AND.EX P1, PT, R3, RZ, PT, P1 ;  /* 0x000000ff0300720c */ /* 0x000fe80003f25310 */
[----:B------:R-:W-:Y:S03]  /*46f0*/  PLOP3.LUT P1, PT, P1, PT, PT, 0x8, 0x80 ;  /* 0x000000000080781c */ /* 0x000fe60000f2e170 */
[----:B------:R-:W-:Y:S11]  /*4700*/  @P0 FSETP.EQ.AND P1, PT, R73, RZ, PT ;  /* 0x000000ff4900020b */ /* 0x000ff60003f22000 */
[----:B------:R-:W-:Y:S02]  /*4710*/  @!UPT UIADD3 URZ, UPT, UPT, URZ, URZ, URZ ;  /* 0x000000fffffff290 */ /* 0x000fe4000fffe0ff */
.L_x_77:
[----:B------:R-:W3:Y:S01]  /*4720*/  SYNCS.PHASECHK.TRANS64.TRYWAIT P2, [UR21+0x50], R9 ;  /* 0x00005009ff0075a7 */ /* 0x000ee20008041115 */
[----:B------:R-:W-:Y:S04]  /*4730*/  ELECT P0, URZ, PT ;  /* 0x0000000000ff782f */ /* 0x000fe80003800000 */
[----:B------:R-:W-:Y:S11]  /*4740*/  PLOP3.LUT P1, PT, P1, P0, PT, 0xf2, 0x2f ;  /* 0x00000000002f781c */ /* 0x000ff60000f21e72 */
[----:B------:R-:W-:Y:S02]  /*4750*/  @!UPT UIADD3 URZ, UPT, UPT, URZ, URZ, URZ ;  /* 0x000000fffffff290 */ /* 0x000fe4000fffe0ff */
[----:B------:R-:W-:Y:S05]  /*4760*/  @!P1 IADD3 R8, P0, PT, R16, 0x580, RZ ;  /* 0x0000058010089810 */ /* 0x000fea0007f1e0ff */
[----:B------:R-:W-:Y:S01]  /*4770*/  @!P1 IMAD.X R6, RZ, RZ, R17, P0 ;  /* 0x000000ffff069224 */ /* 0x000fe200000e0611 */
[----:B---3--:R-:W-:Y:S07]  /*4780*/  @!P2 BRA `(.L_x_78) ;  /* 0x00000074007ca947 */ /* 0x008fee0003800000 */
.L_x_156:
[----:B------:R-:W-:Y:S01]  /*4790*/  @!P1 R2UR UR5, R8 ;  /* 0x00000000080592ca */ /* 0x000fe200000e0000 */
[----:B------:R-:W-:Y:S01]  /*47a0*/  VOTEU.ALL UP0, P1 ;  /* 0x0000000000ff7886 */ /* 0x000fe20000800000 */
[----:B------:R-:W-:Y:S01]  /*47b0*/  @!P1 R2UR UR4, R6 ;  /* 0x00000000060492ca */ /* 0x000fe200000e0000 */
[----:B--2---:R-:W-:Y:S01]  /*47c0*/  @!P1 IMAD.MOV.U32 R0, RZ, RZ, 0x2000 ;  /* 0x00002000ff009424 */ /* 0x004fe200078e00ff */
[----:B------:R-:W-:Y:S01]  /*47d0*/  UMOV UR6, 0x0 ;  /* 0x0000000000067882 */ /* 0x000fe20000000000 */
[----:B------:R-:W-:Y:S01]  /*47e0*/  UMOV UR7, 0x10000000 ;  /* 0x1000000000077882 */ /* 0x000fe20000000000 */
[----:B------:R-:W-:Y:S01]  /*47f0*/  @!UP0 UIADD3 UR32, UPT, UPT, UR21, 0x200, URZ ;  /* 0x0000020015208890 */ /* 0x000fe2000fffe0ff */
[----:B------:R-:W-:Y:S01]  /*4800*/  @!P1 IADD3 R8, P0, PT, R16, 0x580, RZ ;  /* 0x0000058010089810 */ /* 0x000fe20007f1e0ff */
[----:B------:R-:W-:Y:S04]  /*4810*/  VOTEU.ALL UP0, P1 ;  /* 0x0000000000ff7886 */ /* 0x000fe80000800000 */
[----:B------:R-:W-:Y:S02]  /*4820*/  @!P1 IMAD.X R6, RZ, RZ, R17, P0 ;  /* 0x000000ffff069224 */ /* 0x000fe400000e0611 */
[----:B------:R-:W-:Y:S02]  /*4830*/  IMAD.U32 R10, RZ, RZ, UR5 ;  /* 0x00000005ff0a7e24 */ /* 0x000fe4000f8e00ff */
[----:B------:R-:W-:Y:S03]  /*4840*/  IMAD.U32 R11, RZ, RZ, UR4 ;  /* 0x00000004ff0b7e24 */ /* 0x000fe6000f8e00ff */
[----:B------:R-:W-:Y:S02]  /*4850*/  @!P1 R2UR UR4, R10 ;  /* 0x000000000a0492ca */ /* 0x000fe400000e0000 */
[----:B------:R-:W-:Y:S11]  /*4860*/  @!P1 R2UR UR5, R11 ;  /* 0x000000000b0592ca */ /* 0x000ff600000e0000 */
[----:B------:R-:W-:Y:S02]  /*4870*/  @!UPT UIADD3 URZ, UPT, UPT, URZ, URZ, URZ ;  /* 0x000000fffffff290 */ /* 0x000fe4000fffe0ff */
[----:B------:R2:W-:Y:S01]  /*4880*/  @!UP0 UTMALDG.3D [UR32], [UR4], desc[UR6] ;  /* 0x00000620040085b4 */ /* 0x0005e20008011000 */
[----:B------:R2:W-:Y:S01]  /*4890*/  @!P1 SYNCS.ARRIVE.TRANS64.RED.A0TR RZ, [UR21+0x30], R0 ;  /* 0x00003000ffff99a7 */ /* 0x0005e20008300415 */
[----:B------:R-:W-:Y:S01]  /*48a0*/  SYNCS.ARRIVE.TRANS64.RED.A1T0 RZ, [UR40], RZ ;  /* 0x000000ffffff79a7 */ /* 0x000fe20008100428 */
[----:B------:R-:W3:Y:S02]  /*48b0*/  SYNCS.PHASECHK.TRANS64.TRYWAIT P2, [UR21+0x58], R9 ;  /* 0x00005809ff0075a7 */ /* 0x000ee40008041115 */
[----:B--23--:R-:W-:Y:S05]  /*48c0*/  @!P2 BRA `(.L_x_79) ;  /* 0x000000740044a947 */ /* 0x00cfea0003800000 */
.L_x_158:
        /* <DEDUP_REMOVED lines=8> */
[----:B------:R-:W-:Y:S01]  /*4950*/  @!UP0 UIADD3 UR24, UPT, UPT, UR21, 0x2200, URZ ;  /* 0x0000220015188890 */ /* 0x000fe2000fffe0ff */
[----:B------:R-:W-:Y:S01]  /*4960*/  VOTEU.ALL UP0, P1 ;  /* 0x0000000000ff7886 */ /* 0x000fe20000800000 */
[----:B------:R-:W-:Y:S01]  /*4970*/  UMOV UR27, UR35 ;  /* 0x00000023001b7c82 */ /* 0x000fe20008000000 */
[----:B------:R-:W-:Y:S02]  /*4980*/  UMOV UR28, UR36 ;  /* 0x00000024001c7c82 */ /* 0x000fe40008000000 */
[----:B------:R-:W-:Y:S02]  /*4990*/  IMAD.U32 R10, RZ, RZ, UR5 ;  /* 0x00000005ff0a7e24 */ /* 0x000fe4000f8e00ff */
[----:B------:R-:W-:Y:S02]  /*49a0*/  IMAD.U32 R11, RZ, RZ, UR4 ;  /* 0x00000004ff0b7e24 */ /* 0x000fe4000f8e00ff */
[----:B------:R-:W-:Y:S01]  /*49b0*/  @!P1 IMAD.X R6, RZ, RZ, R17, P0 ;  /* 0x000000ffff069224 */ /* 0x000fe200000e0611 */
        /* <DEDUP_REMOVED lines=8> */
.L_x_160:
[----:B------:R-:W-:Y:S01]  /*4a40*/  @!P1 R2UR UR5, R8 ;  /* 0x00000000080592ca */ /* 0x000fe200000e0000 */
[----:B------:R-:W-:Y:S01]  /*4a50*/  VOTEU.ALL UP0, P1 ;  /* 0x0000000000ff7886 */ /* 0x000fe20000800000 */
[----:B------:R-:W-:Y:S01]  /*4a60*/  @!P1 R2UR UR4, R6 ;  /* 0x00000000060492ca */ /* 0x000fe200000e0000 */
[----:B--2---:R-:W-:Y:S01]  /*4a70*/  @!P1 IMAD.MOV.U32 R0, RZ, RZ, 0x2000 ;  /* 0x00002000ff009424 */ /* 0x004fe200078e00ff */
[----:B------:R-:W-:Y:S01]  /*4a80*/  UMOV UR6, 0x0 ;  /* 0x0000000000067882 */ /* 0x000fe20000000000 */
[----:B------:R-:W-:Y:S01]  /*4a90*/  UMOV UR7, 0x10000000 ;  /* 0x1000000000077882 */ /* 0x000fe20000000000 */
[----:B------:R-:W-:Y:S01]  /*4aa0*/  @!UP0 UIADD3 UR18, UPT, UPT, UR34, 0x80, URZ ;  /* 0x0000008022128890 */ /* 0x000fe2000fffe0ff */
[----:B------:R-:W-:Y:S01]  /*4ab0*/  VIADD R14, R14, 0x1 ;  /* 0x000000010e0e7836 */ /* 0x000fe20000000000 */
[----:B------:R-:W-:Y:S01]  /*4ac0*/  @!UP0 UIADD3 UR16, UPT, UPT, UR21, 0x4200, URZ ;  /* 0x0000420015108890 */ /* 0x000fe2000fffe0ff */
[----:B------:R-:W-:Y:S01]  /*4ad0*/  VOTEU.ALL UP0, P1 ;  /* 0x0000000000ff7886 */ /* 0x000fe20000800000 */
[----:B------:R-:W-:Y:S01]  /*4ae0*/  UMOV UR19, UR35 ;  /* 0x0000002300137c82 */ /* 0x000fe20008000000 */
[----:B------:R-:W-:Y:S02]  /*4af0*/  UMOV UR20, UR36 ;  /* 0x0000002400147c82 */ /* 0x000fe40008000000 */
        /* <DEDUP_REMOVED lines=10> */
.L_x_162:
[----:B------:R-:W-:Y:S01]  /*4ba0*/  @!P1 IADD3 R6, P0, PT, R16, 0x580, RZ ;  /* 0x0000058010069810 */ /* 0x000fe20007f1e0ff */
[----:B------:R-:W-:Y:S01]  /*4bb0*/  VOTEU.ALL UP0, P1 ;  /* 0x0000000000ff7886 */ /* 0x000fe20000800000 */
[----:B------:R-:W-:Y:S01]  /*4bc0*/  UMOV UR6, 0x0 ;  /* 0x0000000000067882 */ /* 0x000fe20000000000 */
[----:B------:R-:W-:Y:S01]  /*4bd0*/  UMOV UR7, 0x10000000 ;  /* 0x1000000000077882 */ /* 0x000fe20000000000 */
[----:B------:R-:W-:Y:S01]  /*4be0*/  @!P1 R2UR UR5, R6 ;  /* 0x00000000060592ca */ /* 0x000fe200000e0000 */
[----:B--2---:R-:W-:Y:S01]  /*4bf0*/  @!P1 IMAD.X R0, RZ, RZ, R17, P0 ;  /* 0x000000ffff009224 */ /* 0x004fe200000e0611 */
[----:B------:R-:W-:Y:S01]  /*4c00*/  @!UP0 UIADD3 UR10, UPT, UPT, UR34, 0xc0, URZ ;  /* 0x000000c0220a8890 */ /* 0x000fe2000fffe0ff */
[----:B------:R-:W-:Y:S01]  /*4c10*/  R2UR UR16, R160 ;  /* 0x00000000a01072ca */ /* 0x000fe200000e0000 */
[----:B------:R-:W-:Y:S01]  /*4c20*/  @!UP0 UIADD3 UR8, UPT, UPT, UR21, 0x6200, URZ ;  /* 0x0000620015088890 */ /* 0x000fe2000fffe0ff */
[----:B------:R-:W-:Y:S01]  /*4c30*/  ISETP.NE.AND P0, PT, R14, 0x2, PT ;  /* 0x000000020e00780c */ /* 0x000fe20003f05270 */
[----:B------:R-:W-:Y:S01]  /*4c40*/  @!UP0 UIADD3 UR9, UPT, UPT, UR21, 0x48, URZ ;  /* 0x0000004815098890 */ /* 0x000fe2000fffe0ff */
[----:B------:R-:W-:Y:S01]  /*4c50*/  @!P1 R2UR UR4, R0 ;  /* 0x00000000000492ca */ /* 0x000fe200000e0000 */
[----:B------:R-:W-:Y:S01]  /*4c60*/  VOTEU.ALL UP0, P1 ;  /* 0x0000000000ff7886 */ /* 0x000fe20000800000 */
[----:B------:R-:W-:Y:S01]  /*4c70*/  UMOV UR11, UR35 ;  /* 0x00000023000b7c82 */ /* 0x000fe20008000000 */
[----:B------:R-:W-:Y:S01]  /*4c80*/  UMOV UR12, UR36 ;  /* 0x00000024000c7c82 */ /* 0x000fe20008000000 */
[----:B------:R-:W-:Y:S01]  /*4c90*/  SEL R0, RZ, 0x1, P0 ;  /* 0x00000001ff007807 */ /* 0x000fe20000000000 */
[----:B------:R-:W-:Y:S01]  /*4ca0*/  UIADD3 UR20, UPT, UPT, UR13, UR59, URZ ;  /* 0x0000003b0d147290 */ /* 0x000fe2000fffe0ff */
[----:B------:R-:W-:Y:S01]  /*4cb0*/  IMAD.U32 R8, RZ, RZ, UR5 ;  /* 0x00000005ff087e24 */ /* 0x000fe2000f8e00ff */
[----:B------:R-:W-:Y:S01]  /*4cc0*/  LOP3.LUT R15, R15, 0x1, RZ, 0x3c, !PT ;  /* 0x000000010f0f7812 */ /* 0x000fe200078e3cff */
[----:B------:R-:W-:Y:S01]  /*4cd0*/  UPLOP3.LUT UP3, UPT, UPT, UPT, UPT, 0x80, 0x8 ;  /* 0x000000000008789c */ /* 0x000fe20003f6f070 */
[----:B------:R-:W-:Y:S01]  /*4ce0*/  LOP3.LUT R13, R13, R0, RZ, 0x3c, !PT ;  /* 0x000000000d0d7212 */ /* 0x000fe200078e3cff */
[----:B------:R-:W-:Y:S01]  /*4cf0*/  UIADD3 UR16, UPT, UPT, UR14, UR16, URZ ;  /* 0x000000100e107290 */ /* 0x000fe2000fffe0ff */
[----:B------:R-:W-:Y:S01]  /*4d00*/  SEL R14, R14, RZ, P0 ;  /* 0x000000ff0e0e7207 */ /* 0x000fe20000000000 */
[----:B------:R-:W-:Y:S01]  /*4d10*/  UMOV UR36, UR29 ;  /* 0x0000001d00247c82 */ /* 0x000fe20008000000 */
[----:B------:R-:W-:Y:S01]  /*4d20*/  IMAD.U32 R9, RZ, RZ, UR4 ;  /* 0x00000004ff097e24 */ /* 0x000fe2000f8e00ff */
[----:B------:R-:W-:Y:S04]  /*4d30*/  @!P1 R2UR UR4, R8 ;  /* 0x00000000080492ca */ /* 0x000fe800000e0000 */
[----:B------:R-:W-:Y:S11]  /*4d40*/  @!P1 R2UR UR5, R9 ;  /* 0x00000000090592ca */ /* 0x000ff600000e0000 */
[----:B------:R-:W-:Y:S02]  /*4d50*/  @!UPT UIADD3 URZ, UPT, UPT, URZ, URZ, URZ ;  /* 0x000000fffffff290 */ /* 0x000fe4000fffe0ff */
[----:B------:R2:W-:Y:S01]  /*4d60*/  @!UP0 UTMALDG.3D [UR8], [UR4], desc[UR6] ;  /* 0x00000608040085b4 */ /* 0x0005e20008011000 */
[----:B------:R2:W-:Y:S01]  /*4d70*/  @!P1 SYNCS.ARRIVE.TRANS64.RED.A0TR RZ, [UR21+0x48], R7 ;  /* 0x00004807ffff99a7 */ /* 0x0005e20008300415 */
[----:B------:R-:W-:Y:S01]  /*4d80*/  SYNCS.ARRIVE.TRANS64.RED.A1T0 RZ, [UR37], RZ ;  /* 0x000000ffffff79a7 */ /* 0x000fe20008100425 */
[----:B------:R-:W-:Y:S05]  /*4d90*/  BRA.U UP1, `(.L_x_82) ;  /* 0xfffffff101747547 */ /* 0x000fea000b83ffff */
[----:B------:R-:W-:-:S04]  /*4da0*/  SHF.L.U32 R3, R15, 0x1f, RZ ;  /* 0x0000001f0f037819 */ /* 0x000fc800000006ff */
[----:B------:R-:W3:Y:S02]  /*4db0*/  SYNCS.PHASECHK.TRANS64.TRYWAIT P0, [UR21+0x50], R3 ;  /* 0x00005003ff0075a7 */ /* 0x000ee40008001115 */
[----:B---3--:R-:W-:Y:S05]  /*4dc0*/  @!P0 BRA `(.L_x_83) ;  /* 0x00000070004c8947 */ /* 0x008fea0003800000 */
.L_x_164:
[----:B------:R-:W4:Y:S02]  /*4dd0*/  SYNCS.PHASECHK.TRANS64.TRYWAIT P0, [UR21+0x58], R3 ;  /* 0x00005803ff0075a7 */ /* 0x000f240008001115 */
[----:B----4-:R-:W-:Y:S05]  /*4de0*/  @!P0 BRA `(.L_x_84) ;  /* 0x00000070005c8947 */ /* 0x010fea0003800000 */
.L_x_166:
[----:B------:R-:W4:Y:S02]  /*4df0*/  SYNCS.PHASECHK.TRANS64.TRYWAIT P0, [UR21+0x60], R3 ;  /* 0x00006003ff0075a7 */ /* 0x000f240008001115 */
[----:B----4-:R-:W-:Y:S05]  /*4e00*/  @!P0 BRA `(.L_x_85) ;  /* 0x00000070006c8947 */ /* 0x010fea0003800000 */
.L_x_168:
[----:B---3--:R-:W-:-:S07]  /*4e10*/  MOV R0, UR21 ;  /* 0x0000001500007c02 */ /* 0x008fce0008000f00 */
.L_x_86:
[----:B---3--:R-:W-:-:S04]  /*4e20*/  SHF.L.U32 R3, R15, 0x1f, RZ ;  /* 0x0000001f0f037819 */ /* 0x008fc800000006ff */
[----:B------:R3:W4:Y:S03]  /*4e30*/  SYNCS.PHASECHK.TRANS64.TRYWAIT P0, [R0+URZ+0x68], R3 ;  /* 0x00006803000075a7 */ /* 0x00072600080011ff */
[----:B----4-:R-:W-:Y:S05]  /*4e40*/  @!P0 NANOSLEEP.SYNCS 0x989680 ;  /* 0x009896800000895d */ /* 0x010fea0003900000 */
[----:B------:R-:W4:Y:S02]  /*4e50*/  @!P0 SYNCS.PHASECHK.TRANS64 P0, [R0+URZ+0x68], R3 ;  /* 0x00006803000085a7 */ /* 0x000f2400080010ff */
[----:B-12-4-:R-:W-:Y:S05]  /*4e60*/  @P0 EXIT ;  /* 0x000000000000094d */ /* 0x016fea0003800000 */
[----:B------:R-:W-:Y:S05]  /*4e70*/  BRA `(.L_x_86) ;  /* 0xfffffffc00e87947 */ /* 0x000fea000383ffff */
.L_x_71:
[----:B------:R-:W-:-:S06]  /*4e80*/  UISETP.GE.AND UP0, UPT, UR17, 0x4, UPT ;  /* 0x000000041100788c */ /* 0x000fcc000bf06270 */
[----:B------:R-:W-:-:S13]  /*4e90*/  PLOP3.LUT P0, PT, PT, PT, UP0, 0x80, 0x8 ;  /* 0x000000000008781c */ /* 0x000fda0003f0f008 */
[----:B------:R-:W-:Y:S05]  /*4ea0*/  @!P0 EXIT ;  /* 0x000000000000894d */ /* 0x000fea0003800000 */
[----:B------:R-:W1:Y:S08]  /*4eb0*/  S2UR UR4, SR_CgaCtaId ;  /* 0x00000000000479c3 */ /* 0x000e700000008800 */
[----:B------:R-:W-:Y:S01]  /*4ec0*/  BAR.SYNC.DEFER_BLOCKING 0x6, 0xa0 ;  /* 0x0182800000007b1d */ /* 0x000fe20000010000 */
[C---:B------:R-:W-:Y:S01]  /*4ed0*/  IMAD.SHL.U32 R4, R170.reuse, 0x40, RZ ;  /* 0x00000040aa047824 */ /* 0x040fe200078e00ff */
[C---:B------:R-:W-:Y:S01]  /*4ee0*/  LOP3.LUT R174, R170.reuse, 0x60, RZ, 0xc0, !PT ;  /* 0x00000060aaae7812 */ /* 0x040fe200078ec0ff */
[C---:B------:R-:W-:Y:S01]  /*4ef0*/  IMAD.SHL.U32 R137, R170.reuse, 0x8, RZ ;  /* 0x00000008aa897824 */ /* 0x040fe200078e00ff */
[C---:B------:R-:W-:Y:S01]  /*4f00*/  LOP3.LUT R172, R170.reuse, 0x2, RZ, 0xc0, !PT ;  /* 0x00000002aaac7812 */ /* 0x040fe200078ec0ff */
[----:B------:R-:W-:Y:S01]  /*4f10*/  IMAD.U32 R69, R170, 0x10000, RZ ;  /* 0x00010000aa457824 */ /* 0x000fe200078e00ff */
[----:B------:R-:W-:-:S02]  /*4f20*/  UMOV UR44, 0x400 ;  /* 0x00000400002c7882 */ /* 0x000fc40000000000 */
[----:B------:R-:W2:Y:S01]  /*4f30*/  LDC.64 R156, c[0x0][0x8b0] ;  /* 0x00022c00ff9c7b82 */ /* 0x000ea20000000a00 */
[----:B------:R-:W-:Y:S01]  /*4f40*/  LOP3.LUT R6, R4, 0x180, RZ, 0xc0, !PT ;  /* 0x0000018004067812 */ /* 0x000fe200078ec0ff */
[----:B------:R-:W-:Y:S01]  /*4f50*/  HFMA2 R162, -RZ, RZ, 0, 0 ;  /* 0x00000000ffa27431 */ /* 0x000fe200000001ff */
[----:B------:R-:W-:Y:S01]  /*4f60*/  LOP3.LUT R170, R170, 0x4, RZ, 0xc0, !PT ;  /* 0x00000004aaaa7812 */ /* 0x000fe200078ec0ff */
[----:B------:R-:W-:Y:S01]  /*4f70*/  IMAD.MOV.U32 R68, RZ, RZ, RZ ;  /* 0x000000ffff447224 */ /* 0x000fe200078e00ff */
[----:B------:R-:W-:Y:S01]  /*4f80*/  LOP3.LUT R137, R6, 0x30, R137, 0xf8, !PT ;  /* 0x0000003006897812 */ /* 0x000fe200078ef889 */
[----:B------:R-:W-:Y:S01]  /*4f90*/  IMAD.MOV.U32 R168, RZ, RZ, RZ ;  /* 0x000000ffffa87224 */ /* 0x000fe200078e00ff */
[----:B------:R-:W-:Y:S01]  /*4fa0*/  LOP3.LUT R69, R69, 0x600000, RZ, 0xc0, !PT ;  /* 0x0060000045457812 */ /* 0x000fe200078ec0ff */
[----:B------:R-:W3:Y:S01]  /*4fb0*/  LDC.64 R138, c[0x0][0x8a8] ;  /* 0x00022a00ff8a7b82 */ /* 0x000ee20000000a00 */
[----:B------:R-:W-:Y:S02]  /*4fc0*/  LOP3.LUT R137, R137, 0x1e40, R4, 0xf8, !PT ;  /* 0x00001e4089897812 */ /* 0x000fe400078ef804 */
[----:B------:R-:W-:Y:S01]  /*4fd0*/  CS2R R166, SRZ ;  /* 0x0000000000a67805 */ /* 0x000fe2000001ff00 */
[----:B------:R-:W-:Y:S01]  /*4fe0*/  IMAD.MOV.U32 R165, RZ, RZ, RZ ;  /* 0x000000ffffa57224 */ /* 0x000fe200078e00ff */
[----:B------:R-:W-:Y:S01]  /*4ff0*/  IADD3 R169, PT, PT, -R170, 0x2, RZ ;  /* 0x00000002aaa97810 */ /* 0x000fe20007ffe1ff */
[----:B------:R-:W-:Y:S01]  /*5000*/  IMAD.MOV R163, RZ, RZ, -R170 ;  /* 0x000000ffffa37224 */ /* 0x000fe200078e0aaa */
[----:B------:R-:W-:Y:S01]  /*5010*/  IADD3 R164, PT, PT, -R172, RZ, RZ ;  /* 0x000000ffaca47210 */ /* 0x000fe20007ffe1ff */
[----:B------:R-:W4:Y:S01]  /*5020*/  LDCU UR57, c[0x0][0x370] ;  /* 0x00006e00ff3977ac */ /* 0x000f220008000800 */
[----:B-1----:R-:W-:Y:S01]  /*5030*/  ULEA UR44, UR4, UR44, 0x18 ;  /* 0x0000002c042c7291 */ /* 0x002fe2000f8ec0ff */
[----:B------:R-:W1:Y:S03]  /*5040*/  LDCU.64 UR62, c[0x0][0x348] ;  /* 0x00006900ff3e77ac */ /* 0x000e660008000a00 */
[----:B------:R-:W-:-:S02]  /*5050*/  UIADD3 UR4, UPT, UPT, UR44, 0x8200, URZ ;  /* 0x000082002c047890 */ /* 0x000fc4000fffe0ff */
[----:B------:R-:W-:Y:S01]  /*5060*/  VIADD R171, R137, UR44 ;  /* 0x0000002c89ab7c36 */ /* 0x000fe20008000000 */
[----:B------:R-:W-:Y:S02]  /*5070*/  UIADD3 UR5, UPT, UPT, UR44, 0x200, URZ ;  /* 0x000002002c057890 */ /* 0x000fe4000fffe0ff */
[----:B------:R-:W4:Y:S01]  /*5080*/  LDS R0, [UR44+0x110] ;  /* 0x0001102cff007984 */ /* 0x000f220008000800 */
[----:B------:R-:W1:Y:S01]  /*5090*/  LDCU UR43, c[0x0][0xb0c] ;  /* 0x00016180ff2b77ac */ /* 0x000e620008000800 */
[----:B------:R-:W-:Y:S01]  /*50a0*/  VIADD R171, R171, 0x200 ;  /* 0x00000200abab7836 */ /* 0x000fe20000000000 */
[----:B------:R-:W-:Y:S01]  /*50b0*/  MOV R173, UR4 ;  /* 0x0000000400ad7c02 */ /* 0x000fe20008000f00 */
[----:B------:R-:W-:Y:S01]  /*50c0*/  IMAD.U32 R175, RZ, RZ, UR5 ;  /* 0x00000005ffaf7e24 */ /* 0x000fe2000f8e00ff */
[----:B------:R-:W1:Y:S01]  /*50d0*/  LDCU UR39, c[0x0][0xb30] ;  /* 0x00016600ff2777ac */ /* 0x000e620008000800 */
[----:B------:R-:W1:Y:S01]  /*50e0*/  LDCU.64 UR46, c[0x0][0x888] ;  /* 0x00011100ff2e77ac */ /* 0x000e620008000a00 */
[----:B------:R-:W1:Y:S01]  /*50f0*/  LDCU.64 UR40, c[0x0][0xb28] ;  /* 0x00016500ff2877ac */ /* 0x000e620008000a00 */
[----:B------:R-:W1:Y:S01]  /*5100*/  LDCU.64 UR60, c[0x0][0x890] ;  /* 0x00011200ff3c77ac */ /* 0x000e620008000a00 */
[----:B------:R-:W1:Y:S01]  /*5110*/  LDCU.128 UR52, c[0x0][0xb10] ;  /* 0x00016200ff3477ac */ /* 0x000e620008000c00 */
[----:B------:R-:W1:Y:S02]  /*5120*/  LDCU UR56, c[0x0][0x374] ;  /* 0x00006e80ff3877ac */ /* 0x000e640008000800 */
[----:B-1234-:R-:W-:-:S07]  /*5130*/  IADD3 R69, PT, PT, R0, R69, RZ ;  /* 0x0000004500457210 */ /* 0x01efce0007ffe0ff */
.L_x_131:
[C---:B------:R-:W-:Y:S02]  /*5140*/  LEA R3, R162.reuse, UR44, 0x3 ;  /* 0x0000002ca2037c11 */ /* 0x040fe4000f8e18ff */
[----:B------:R-:W-:Y:S02]  /*5150*/  SHF.L.U32 R0, R167, 0x1f, RZ ;  /* 0x0000001fa7007819 */ /* 0x000fe400000006ff */
[----:B-1----:R-:W-:Y:S02]  /*5160*/  LEA R5, R162, UR44, 0x4 ;  /* 0x0000002ca2057c11 */ /* 0x002fe4000f8e20ff */
[----:B------:R-:W1:Y:S02]  /*5170*/  SYNCS.PHASECHK.TRANS64.TRYWAIT P0, [R3+URZ+0x80], R0 ;  /* 0x00008000030075a7 */ /* 0x000e6400080011ff */
[----:B-1----:R-:W-:Y:S05]  /*5180*/  @!P0 BRA `(.L_x_87) ;  /* 0x0000006c00a48947 */ /* 0x002fea0003800000 */
.L_x_169:
        /* <DEDUP_REMOVED lines=11> */
[----:B------:R-:W-:Y:S01]  /*5240*/  PLOP3.LUT P0, PT, PT, PT, UP1, 0x80, 0x8 ;  /* 0x000000000008781c */ /* 0x000fe20003f0f018 */
[----:B------:R-:W-:Y:S11]  /*5250*/  UP2UR UR45, UPR, URZ, 0x2 ;  /* 0x00000002ff2d7883 */ /* 0x000ff60008000000 */
[----:B------:R-:W-:Y:S01]  /*5260*/  @!UPT UIADD3 URZ, UPT, UPT, URZ, URZ, URZ ;  /* 0x000000fffffff290 */ /* 0x000fe2000fffe0ff */
[----:B-1----:R-:W-:Y:S02]  /*5270*/  @P0 SHF.R.U32.HI R0, RZ, 0x10, R5 ;  /* 0x00000010ff000819 */ /* 0x002fe40000011605 */
        /* <DEDUP_REMOVED lines=12> */
[----:B------:R-:W2:Y:S01]  /*5340*/  LDCU UR12, c[0x0][0xb20] ;  /* 0x00016400ff0c77ac */ /* 0x000ea20008000800 */
[----:B------:R-:W-:Y:S02]  /*5350*/  UIMAD.WIDE.U32 UR4, UR56, UR55, URZ ;  /* 0x00000037380472a5 */ /* 0x000fe4000f8e00ff */
[----:B------:R-:W-:Y:S02]  /*5360*/  UIMAD.WIDE.U32 UR6, UR57, UR52, URZ ;  /* 0x00000034390672a5 */ /* 0x000fe4000f8e00ff */
[----:B------:R-:W-:Y:S02]  /*5370*/  UISETP.NE.AND UP0, UPT, UR54, 0x1, UPT ;  /* 0x000000013600788c */ /* 0x000fe4000bf05270 */
[----:B------:R-:W-:Y:S02]  /*5380*/  UIMAD.WIDE.U32 UR8, UR37, UR55, URZ ;  /* 0x00000037250872a5 */ /* 0x000fe4000f8e00ff */
[----:B------:R-:W-:Y:S02]  /*5390*/  UIMAD.WIDE.U32 UR10, UR38, UR52, URZ ;  /* 0x00000034260a72a5 */ /* 0x000fe4000f8e00ff */
[----:B------:R-:W-:Y:S02]  /*53a0*/  UISETP.NE.AND UP1, UPT, UR43, 0x1, UPT ;  /* 0x000000012b00788c */ /* 0x000fe4000bf25270 */
[----:B------:R-:W-:Y:S01]  /*53b0*/  UISETP.NE.AND UP2, UPT, UR42, 0x1, UPT ;  /* 0x000000012a00788c */ /* 0x000fe2000bf45270 */
[----:B------:R-:W-:Y:S02]  /*53c0*/  UMOV UR4, UR5 ;  /* 0x0000000500047c82 */ /* 0x000fe40008000000 */
[----:B--2---:R-:W-:Y:S03]  /*53d0*/  USHF.R.U32.HI UR5, URZ, UR12, UR4 ;  /* 0x0000000cff057299 */ /* 0x004fe60008011604 */
[----:B------:R-:W-:Y:S02]  /*53e0*/  UMOV UR4, UR7 ;  /* 0x0000000700047c82 */ /* 0x000fe40008000000 */
[----:B------:R-:W-:Y:S02]  /*53f0*/  USHF.R.U32.HI UR7, URZ, UR53, UR4 ;  /* 0x00000035ff077299 */ /* 0x000fe40008011604 */
[----:B------:R-:W-:Y:S02]  /*5400*/  USEL UR4, UR56, UR5, !UP0 ;  /* 0x0000000538047287 */ /* 0x000fe4000c000000 */
[----:B------:R-:W-:Y:S01]  /*5410*/  USEL UR7, UR57, UR7, !UP1 ;  /* 0x0000000739077287 */ /* 0x000fe2000c800000 */
[----:B------:R-:W-:Y:S01]  /*5420*/  UMOV UR5, UR9 ;  /* 0x0000000900057c82 */ /* 0x000fe20008000000 */
[----:B------:R-:W-:Y:S02]  /*5430*/  UIMAD.WIDE.U32 UR8, UR4, UR40, URZ ;  /* 0x00000028040872a5 */ /* 0x000fe4000f8e00ff */
[----:B------:R-:W-:Y:S03]  /*5440*/  USHF.R.U32.HI UR6, URZ, UR12, UR5 ;  /* 0x0000000cff067299 */ /* 0x000fe60008011605 */
[----:B------:R-:W-:Y:S01]  /*5450*/  UMOV UR5, UR11 ;  /* 0x0000000b00057c82 */ /* 0x000fe20008000000 */
[----:B------:R-:W-:Y:S02]  /*5460*/  UIMAD.WIDE.U32 UR10, UR7, UR40, URZ ;  /* 0x00000028070a72a5 */ /* 0x000fe4000f8e00ff */
[----:B------:R-:W-:Y:S02]  /*5470*/  USHF.R.U32.HI UR12, URZ, UR53, UR5 ;  /* 0x00000035ff0c7299 */ /* 0x000fe40008011605 */
[----:B------:R-:W-:Y:S01]  /*5480*/  USEL UR6, UR37, UR6, !UP0 ;  /* 0x0000000625067287 */ /* 0x000fe2000c000000 */
[----:B------:R-:W-:Y:S02]  /*5490*/  UMOV UR5, UR9 ;  /* 0x0000000900057c82 */ /* 0x000fe40008000000 */
[----:B------:R-:W-:Y:S01]  /*54a0*/  UMOV UR10, UR11 ;  /* 0x0000000b000a7c82 */ /* 0x000fe20008000000 */
[----:B------:R-:W-:Y:S02]  /*54b0*/  @UP2 USHF.R.U32.HI UR4, URZ, UR41, UR5 ;  /* 0x00000029ff042299 */ /* 0x000fe40008011605 */
[----:B------:R-:W-:Y:S02]  /*54c0*/  @UP2 USHF.R.U32.HI UR7, URZ, UR41, UR10 ;  /* 0x00000029ff072299 */ /* 0x000fe4000801160a */
[----:B------:R-:W-:Y:S02]  /*54d0*/  UIMAD UR4, UR42, UR4, URZ ;  /* 0x000000042a0472a4 */ /* 0x000fe4000f8e02ff */
        /* <DEDUP_REMOVED lines=8> */
[----:B------:R-:W-:Y:S02]  /*5560*/  USEL UR11, UR6, UR4, !UP2 ;  /* 0x00000004060b7287 */ /* 0x000fe4000d000000 */
[----:B------:R-:W-:Y:S02]  /*5570*/  UIADD3 UR8, UPT, UPT, -UR5, URZ, URZ ;  /* 0x000000ff05087290 */ /* 0x000fe4000fffe1ff */
[----:B------:R-:W-:Y:S01]  /*5580*/  UIADD3 UR10, UPT, UPT, -UR11, URZ, URZ ;  /* 0x000000ff0b0a7290 */ /* 0x000fe2000fffe1ff */
[----:B------:R-:W-:Y:S01]  /*5590*/  @!UP0 UMOV UR4, UR9 ;  /* 0x0000000900048c82 */ /* 0x000fe20008000000 */
[----:B------:R-:W-:Y:S02]  /*55a0*/  UIADD3 UR9, UPT, UPT, -UR6, URZ, URZ ;  /* 0x000000ff06097290 */ /* 0x000fe4000fffe1ff */
[----:B------:R-:W-:Y:S02]  /*55b0*/  @!UP0 USHF.R.U32.HI UR4, URZ, UR41, UR4 ;  /* 0x00000029ff048299 */ /* 0x000fe40008011604 */
[----:B------:R-:W-:Y:S02]  /*55c0*/  UIMAD UR10, UR42, UR10, UR6 ;  /* 0x0000000a2a0a72a4 */ /* 0x000fe4000f8e0206 */
[----:B------:R-:W-:Y:S04]  /*55d0*/  @!UP0 USEL UR4, UR5, UR4, !UP2 ;  /* 0x0000000405048287 */ /* 0x000fe8000d000000 */
[----:B------:R-:W-:Y:S02]  /*55e0*/  @!UP0 UIMAD UR10, UR7, UR10, UR4 ;  /* 0x0000000a070a82a4 */ /* 0x000fe4000f8e0204 */
[----:B------:R-:W-:Y:S02]  /*55f0*/  @!UP0 UIADD3 UR11, UPT, UPT, UR11, -UR4, URZ ;  /* 0x800000040b0b8290 */ /* 0x000fe4000fffe0ff */
[----:B------:R-:W-:Y:S02]  /*5600*/  UIMAD UR7, UR43, UR8, UR38 ;  /* 0x000000082b0772a4 */ /* 0x000fe4000f8e0226 */
[----:B------:R-:W-:Y:S02]  /*5610*/  @!UP0 UIMAD UR6, UR11, UR42, UR5 ;  /* 0x0000002a0b0682a4 */ /* 0x000fe4000f8e0205 */
[----:B------:R-:W-:Y:S01]  /*5620*/  UIMAD UR4, UR54, UR9, UR37 ;  /* 0x00000009360472a4 */ /* 0x000fe2000f8e0225 */
[----:B------:R-:W-:Y:S02]  /*5630*/  @!UP0 UMOV UR5, UR10 ;  /* 0x0000000a00058c82 */ /* 0x000fe40008000000 */
[----:B------:R-:W-:Y:S02]  /*5640*/  UIMAD UR38, UR5, UR43, UR7 ;  /* 0x0000002b052672a4 */ /* 0x000fe4000f8e0207 */
[----:B------:R-:W-:Y:S11]  /*5650*/  UIMAD UR37, UR6, UR54, UR4 ;  /* 0x00000036062572a4 */ /* 0x000ff6000f8e0204 */
[----:B------:R-:W-:Y:S01]  /*5660*/  @!UPT UIADD3 URZ, UPT, UPT, URZ, URZ, URZ ;  /* 0x000000fffffff290 */ /* 0x000fe2000fffe0ff */
.L_x_88:
[----:B------:R-:W-:Y:S01]  /*5670*/  UISETP.NE.AND UP0, UPT, UR39, 0x1, UPT ;  /* 0x000000012700788c */ /* 0x000fe2000bf05270 */
[----:B------:R-:W-:Y:S01]  /*5680*/  IADD3 R162, PT, PT, R162, 0x1, RZ ;  /* 0x00000001a2a27810 */ /* 0x000fe20007ffe0ff */
[----:B------:R-:W-:Y:S02]  /*5690*/  UIADD3 UR11, UPT, UPT, UR44, 0x200, URZ ;  /* 0x000002002c0b7890 */ /* 0x000fe4000fffe0ff */
[----:B------:R-:W-:Y:S02]  /*56a0*/  USHF.L.U32 UR50, UR16, 0x7, URZ ;  /* 0x0000000710327899 */ /* 0x000fe400080006ff */
[----:B------:R-:W-:Y:S05]  /*56b0*/  USHF.L.U32 UR49, UR20, 0x8, URZ ;  /* 0x0000000814317899 */ /* 0x000fea00080006ff */
[----:B------:R-:W2:Y:S01]  /*56c0*/  @!UP0 LDCU.128 UR12, c[0x0][0xb10] ;  /* 0x00016200ff0c87ac */ /* 0x000ea20008000c00 */
[----:B------:R-:W3:Y:S01]  /*56d0*/  @!UP0 LDCU UR5, c[0x0][0xb0c] ;  /* 0x00016180ff0587ac */ /* 0x000ee20008000800 */
[----:B------:R-:W4:Y:S01]  /*56e0*/  @!UP0 LDCU UR10, c[0x0][0xb20] ;  /* 0x00016400ff0a87ac */ /* 0x000f220008000800 */
[----:B--2---:R-:W-:Y:S02]  /*56f0*/  UIMAD.WIDE.U32 UR8, UR38, UR12, URZ ;  /* 0x0000000c260872a5 */ /* 0x004fe4000f8e00ff */
[----:B------:R-:W-:Y:S02]  /*5700*/  UIMAD.WIDE.U32 UR6, UR37, UR15, URZ ;  /* 0x0000000f250672a5 */ /* 0x000fe4000f8e00ff */
[----:B------:R-:W-:Y:S03]  /*5710*/  @!UP0 UISETP.NE.AND UP1, UPT, UR14, 0x1, UPT ;  /* 0x000000010e00888c */ /* 0x000fe6000bf25270 */
[----:B------:R-:W-:Y:S01]  /*5720*/  @!UP0 UMOV UR4, UR9 ;  /* 0x0000000900048c82 */ /* 0x000fe20008000000 */
[----:B---3--:R-:W-:Y:S02]  /*5730*/  @!UP0 UISETP.NE.AND UP2, UPT, UR5, 0x1, UPT ;  /* 0x000000010500888c */ /* 0x008fe4000bf45270 */
[----:B------:R-:W-:Y:S01]  /*5740*/  @!UP0 USHF.R.U32.HI UR4, URZ, UR13, UR4 ;  /* 0x0000000dff048299 */ /* 0x000fe20008011604 */
[----:B------:R-:W-:Y:S02]  /*5750*/  @!UP0 UMOV UR6, UR7 ;  /* 0x0000000700068c82 */ /* 0x000fe40008000000 */
[----:B----4-:R-:W-:Y:S02]  /*5760*/  @!UP0 USHF.R.U32.HI UR6, URZ, UR10, UR6 ;  /* 0x0000000aff068299 */ /* 0x010fe40008011606 */
[----:B------:R-:W-:Y:S02]  /*5770*/  @!UP0 USEL UR7, UR38, UR4, !UP2 ;  /* 0x0000000426078287 */ /* 0x000fe4000d000000 */
[----:B------:R-:W-:Y:S04]  /*5780*/  @!UP0 USEL UR6, UR37, UR6, !UP1 ;  /* 0x0000000625068287 */ /* 0x000fe8000c800000 */
[----:B------:R-:W-:Y:S02]  /*5790*/  @!UP0 UIADD3 UR4, UPT, UPT, -UR7, UR6, URZ ;  /* 0x0000000607048290 */ /* 0x000fe4000fffe1ff */
[----:B------:R-:W-:Y:S02]  /*57a0*/  @!UP0 UIADD3 UR6, UPT, UPT, UR7, -UR6, URZ ;  /* 0x8000000607068290 */ /* 0x000fe4000fffe0ff */
[----:B------:R-:W-:Y:S02]  /*57b0*/  @!UP0 UIMAD UR38, UR4, UR5, UR38 ;  /* 0x00000005042682a4 */ /* 0x000fe4000f8e0226 */
[----:B------:R-:W-:Y:S02]  /*57c0*/  @!UP0 UIMAD UR37, UR6, UR14, UR37 ;  /* 0x0000000e062582a4 */ /* 0x000fe4000f8e0225 */
[----:B------:R-:W-:Y:S09]  /*57d0*/  ULOP3.LUT UP0, URZ, UR11, 0x1b0, URZ, 0xc0, !UPT ;  /* 0x000001b00bff7892 */ /* 0x000ff2000f80c0ff */
[----:B------:R-:W-:Y:S05]  /*57e0*/  BRA.U !UP0, `(.L_x_89) ;  /* 0x0000000108407547 */ /* 0x000fea000b800000 */
[----:B------:R-:W2:Y:S01]  /*57f0*/  LDCU.64 UR8, c[0x4][0x88] ;  /* 0x01001100ff0877ac */ /* 0x000ea20008000a00 */
[----:B------:R-:W-:Y:S01]  /*5800*/  MOV R3, 0x0 ;  /* 0x0000000000037802 */ /* 0x000fe20000000f00 */
[----:B------:R-:W-:Y:S02]  /*5810*/  HFMA2 R12, -RZ, RZ, 0, 5.9604644775390625e-08 ;  /* 0x00000001ff0c7431 */ /* 0x000fe400000001ff */
[----:B------:R-:W-:Y:S02]  /*5820*/  IMAD.MOV.U32 R8, RZ, RZ, 0x70 ;  /* 0x00000070ff087424 */ /* 0x000fe400078e00ff */
[----:B------:R-:W-:Y:S01]  /*5830*/  IMAD.MOV.U32 R13, RZ, RZ, RZ ;  /* 0x000000ffff0d7224 */ /* 0x000fe200078e00ff */
[----:B------:R-:W3:Y:S01]  /*5840*/  LDCU.64 UR6, c[0x4][0x90] ;  /* 0x01001200ff0677ac */ /* 0x000ee20008000a00 */
[----:B------:R-:W4:Y:S01]  /*5850*/  LDC.64 R2, c[0x4][R3] ;  /* 0x0100000003027b82 */ /* 0x000f220000000a00 */
[----:B------:R-:W1:Y:S01]  /*5860*/  LDCU.64 UR4, c[0x4][0x8] ;  /* 0x01000100ff0477ac */ /* 0x000e620008000a00 */
[----:B--2---:R-:W-:Y:S01]  /*5870*/  MOV R5, UR9 ;  /* 0x0000000900057c02 */ /* 0x004fe20008000f00 */
[----:B------:R-:W-:Y:S01]  /*5880*/  IMAD.U32 R4, RZ, RZ, UR8 ;  /* 0x00000008ff047e24 */ /* 0x000fe2000f8e00ff */
[----:B---3--:R-:W-:Y:S01]  /*5890*/  MOV R7, UR7 ;  /* 0x0000000700077c02 */ /* 0x008fe20008000f00 */
[----:B------:R-:W-:Y:S01]  /*58a0*/  IMAD.U32 R6, RZ, RZ, UR6 ;  /* 0x00000006ff067e24 */ /* 0x000fe2000f8e00ff */
[----:B-1----:R-:W-:Y:S01]  /*58b0*/  MOV R11, UR5 ;  /* 0x00000005000b7c02 */ /* 0x002fe20008000f00 */
[----:B------:R-:W-:Y:S02]  /*58c0*/  IMAD.U32 R10, RZ, RZ, UR4 ;  /* 0x00000004ff0a7e24 */ /* 0x000fe4000f8e00ff */
[----:B------:R-:W-:Y:S07]  /*58d0*/  LEPC R20, `(.L_x_89) ;  /* 0x000000001014794e */ /* 0x000fee0000000000 */
[----:B----45:R-:W-:Y:S05]  /*58e0*/  CALL.ABS.NOINC R2 ;  /* 0x0000000002007343 */ /* 0x030fea0003c00000 */
.L_x_89:
[----:B------:R-:W-:Y:S01]  /*58f0*/  LOP3.LUT P0, RZ, R173, 0x1b0, RZ, 0xc0, !PT ;  /* 0x000001b0adff7812 */ /* 0x000fe2000780c0ff */
[----:B------:R-:W-:Y:S11]  /*5900*/  BSSY.RECONVERGENT B6, `(.L_x_90) ;  /* 0x0000013000067945 */ /* 0x000ff60003800200 */
[----:B------:R-:W-:Y:S01]  /*5910*/  @!UPT UIADD3 URZ, UPT, UPT, URZ, URZ, URZ ;  /* 0x000000fffffff290 */ /* 0x000fe2000fffe0ff */
[----:B------:R-:W-:Y:S05]  /*5920*/  @!P0 BRA `(.L_x_91) ;  /* 0x0000000000408947 */ /* 0x000fea0003800000 */
        /* <DEDUP_REMOVED lines=16> */
.L_x_91:
[----:B------:R-:W-:Y:S05]  /*5a30*/  BSYNC.RECONVERGENT B6 ;  /* 0x0000000000067941 */ /* 0x000fea0003800200 */
.L_x_90:
[----:B------:R-:W-:Y:S01]  /*5a40*/  R2UR UR4, R161 ;  /* 0x00000000a10472ca */ /* 0x000fe200000e0000 */
[----:B------:R-:W-:Y:S01]  /*5a50*/  UISETP.NE.U32.AND UP0, UPT, UR60, URZ, UPT ;  /* 0x000000ff3c00728c */ /* 0x000fe2000bf05070 */
[----:B------:R-:W-:Y:S02]  /*5a60*/  ISETP.NE.U32.AND P4, PT, R156, RZ, PT ;  /* 0x000000ff9c00720c */ /* 0x000fe40003f85070 */
[----:B------:R-:W-:Y:S01]  /*5a70*/  ISETP.NE.U32.AND P2, PT, RZ, UR46, PT ;  /* 0x0000002eff007c0c */ /* 0x000fe2000bf45070 */
[----:B------:R-:W-:Y:S01]  /*5a80*/  UISETP.NE.AND.EX UP1, UPT, UR61, URZ, UPT, UP0 ;  /* 0x000000ff3d00728c */ /* 0x000fe2000bf25300 */
[----:B------:R-:W-:Y:S01]  /*5a90*/  ISETP.NE.AND.EX P4, PT, R157, RZ, PT, P4 ;  /* 0x000000ff9d00720c */ /* 0x000fe20003f85340 */
[----:B------:R-:W-:Y:S01]  /*5aa0*/  UPLOP3.LUT UP0, UPT, UPT, UPT, UPT, 0x40, 0x4 ;  /* 0x000000000004789c */ /* 0x000fe20003f0e870 */
[----:B------:R-:W-:Y:S05]  /*5ab0*/  ISETP.NE.AND.EX P2, PT, RZ, UR47, PT, P2 ;  /* 0x0000002fff007c0c */ /* 0x000fea000bf45320 */
[----:B------:R-:W-:Y:S06]  /*5ac0*/  UISETP.NE.AND UP2, UPT, UR4, URZ, UPT ;  /* 0x000000ff0400728c */ /* 0x000fec000bf45270 */
[----:B------:R-:W-:Y:S05]  /*5ad0*/  PLOP3.LUT P1, PT, PT, PT, UP2, 0x80, 0x8 ;  /* 0x000000000008781c */ /* 0x000fea0003f2f028 */
[----:B------:R-:W-:Y:S06]  /*5ae0*/  @UP2 UPLOP3.LUT UP0, UPT, UPT, UPT, UP1, 0x80, 0x8 ;  /* 0x000000000008289c */ /* 0x000fec0003f0f010 */
[----:B------:R-:W-:Y:S01]  /*5af0*/  PLOP3.LUT P0, PT, PT, PT, UP0, 0x80, 0x8 ;  /* 0x000000000008781c */ /* 0x000fe20003f0f008 */
[----:B------:R-:W-:Y:S01]  /*5b00*/  @!UPT UIADD3 URZ, UPT, UPT, URZ, URZ, URZ ;  /* 0x000000fffffff290 */ /* 0x000fe2000fffe0ff */
[----:B------:R-:W-:Y:S11]  /*5b10*/  BRA.U !UP1, `(.L_x_92) ;  /* 0x00000001093c7547 */ /* 0x000ff6000b800000 */
[----:B------:R-:W-:Y:S01]  /*5b20*/  UISETP.NE.U32.AND UP0, UPT, UR46, URZ, UPT ;  /* 0x000000ff2e00728c */ /* 0x000fe2000bf05070 */
[----:B-1----:R-:W-:Y:S01]  /*5b30*/  HFMA2 R0, -RZ, RZ, 0, 5.9604644775390625e-08 ;  /* 0x00000001ff007431 */ /* 0x002fe200000001ff */
[----:B------:R-:W1:Y:S01]  /*5b40*/  LDCU.64 UR8, c[0x0][0x358] ;  /* 0x00006b00ff0877ac */ /* 0x000e620008000a00 */
[----:B------:R-:W-:Y:S01]  /*5b50*/  IMAD.MOV.U32 R158, RZ, RZ, 0x1 ;  /* 0x00000001ff9e7424 */ /* 0x000fe200078e00ff */
[----:B------:R-:W-:Y:S06]  /*5b60*/  UISETP.NE.AND.EX UP0, UPT, UR47, URZ, UPT, UP0 ;  /* 0x000000ff2f00728c */ /* 0x000fec000bf05300 */
[----:B------:R-:W-:Y:S05]  /*5b70*/  PLOP3.LUT P3, PT, PT, PT, UP0, 0x80, 0x8 ;  /* 0x000000000008781c */ /* 0x000fea0003f6f008 */
[----:B------:R-:W2:Y:S01]  /*5b80*/  @UP0 LDCU.64 UR4, c[0x0][0x888] ;  /* 0x00011100ff0407ac */ /* 0x000ea20008000a00 */
[----:B------:R-:W-:Y:S07]  /*5b90*/  @UP0 UIMAD UR6, UR36, UR60, URZ ;  /* 0x0000003c240602a4 */ /* 0x000fee000f8e02ff */
[----:B------:R-:W-:Y:S01]  /*5ba0*/  @!P3 PRMT R158, R0, 0x7610, R158 ;  /* 0x00007610009eb816 */ /* 0x000fe2000000009e */
[----:B--2---:R-:W-:Y:S06]  /*5bb0*/  @UP0 UIMAD.WIDE UR4, UR6, 0x4, UR4 ;  /* 0x00000004060408a5 */ /* 0x004fec000f8e0204 */
[----:B------:R-:W-:Y:S01]  /*5bc0*/  IMAD.U32 R2, RZ, RZ, UR4 ;  /* 0x00000004ff027e24 */ /* 0x000fe2000f8e00ff */
[----:B------:R-:W-:Y:S04]  /*5bd0*/  MOV R3, UR5 ;  /* 0x0000000500037c02 */ /* 0x000fe80008000f00 */
[----:B------:R-:W2:Y:S01]  /*5be0*/  @!UP0 LDCU UR4, c[0x0][0x880] ;  /* 0x00011000ff0487ac */ /* 0x000ea20008000800 */
[----:B-1---5:R3:W5:Y:S02]  /*5bf0*/  @P3 LDG.E R73, desc[UR8][R2.64] ;  /* 0x0000000802493981 */ /* 0x022764000c1e1900 */
[----:B--23--:R-:W-:Y:S02]  /*5c00*/  @!P3 IMAD.U32 R73, RZ, RZ, UR4 ;  /* 0x00000004ff49be24 */ /* 0x00cfe4000f8e00ff */
.L_x_92:
[----:B------:R-:W-:Y:S05]  /*5c10*/  @!P4 BRA `(.L_x_93) ;  /* 0x000000000024c947 */ /* 0x000fea0003800000 */
[----:B------:R-:W-:Y:S01]  /*5c20*/  ISETP.NE.U32.AND P3, PT, R138, RZ, PT ;  /* 0x000000ff8a00720c */ /* 0x000fe20003f65070 */
[----:B------:R-:W2:Y:S03]  /*5c30*/  LDCU.64 UR4, c[0x0][0x358] ;  /* 0x00006b00ff0477ac */ /* 0x000ea60008000a00 */
[----:B------:R-:W-:Y:S11]  /*5c40*/  ISETP.NE.AND.EX P3, PT, R139, RZ, PT, P3 ;  /* 0x000000ff8b00720c */ /* 0x000ff60003f65330 */
[----:B------:R-:W-:Y:S02]  /*5c50*/  @!UPT UIADD3 URZ, UPT, UPT, URZ, URZ, URZ ;  /* 0x000000fffffff290 */ /* 0x000fe4000fffe0ff */
[----:B------:R-:W3:Y:S01]  /*5c60*/  @P3 LDC.64 R2, c[0x0][0x8a8] ;  /* 0x00022a00ff023b82 */ /* 0x000ee20000000a00 */
[----:B-1----:R-:W-:Y:S04]  /*5c70*/  @P3 IMAD R0, R156, UR36, RZ ;  /* 0x000000249c003c24 */ /* 0x002fe8000f8e02ff */
[----:B---3--:R-:W-:Y:S05]  /*5c80*/  @P3 IMAD.WIDE R2, R0, 0x4, R2 ;  /* 0x0000000400023825 */ /* 0x008fea00078e0202 */
[----:B--2--5:R2:W5:Y:S02]  /*5c90*/  @P3 LDG.E R70, desc[UR4][R2.64] ;  /* 0x0000000402463981 */ /* 0x024564000c1e1900 */
[----:B--2---:R-:W3:Y:S02]  /*5ca0*/  @!P3 LDC R70, c[0x0][0x8a0] ;  /* 0x00022800ff46bb82 */ /* 0x004ee40000000800 */
.L_x_93:
[----:B-----5:R-:W-:Y:S01]  /*5cb0*/  FSETP.NEU.AND P4, PT, R73, RZ, PT ;  /* 0x000000ff4900720b */ /* 0x020fe20003f8d000 */
[----:B------:R-:W-:Y:S01]  /*5cc0*/  BSSY B1, `(.L_x_94) ;  /* 0x0000047000017945 */ /* 0x000fe20003800000 */
[----:B------:R-:W-:Y:S01]  /*5cd0*/  SEL R5, RZ, 0xffffffff, P2 ;  /* 0xffffffffff057807 */ /* 0x000fe20001000000 */
[----:B------:R-:W-:Y:S01]  /*5ce0*/  IMAD.MOV.U32 R180, RZ, RZ, 0x1 ;  /* 0x00000001ffb47424 */ /* 0x000fe200078e00ff */
[----:B------:R-:W-:Y:S01]  /*5cf0*/  LOP3.LUT P3, RZ, R158, 0xff, RZ, 0xc0, !PT ;  /* 0x000000ff9eff7812 */ /* 0x000fe2000786c0ff */
[----:B------:R-:W-:Y:S01]  /*5d00*/  IMAD R71, R68, 0x100, R69 ;  /* 0x0000010044477824 */ /* 0x000fe200078e0245 */
[----:B-1----:R-:W-:Y:S02]  /*5d10*/  @P1 SEL R0, RZ, 0xffffffff, P4 ;  /* 0xffffffffff001807 */ /* 0x002fe40002000000 */
[----:B------:R-:W-:Y:S02]  /*5d20*/  CS2R R154, SRZ ;  /* 0x00000000009a7805 */ /* 0x000fe4000001ff00 */
[----:B------:R-:W-:Y:S02]  /*5d30*/  LEA R3, R166, UR44, 0x3 ;  /* 0x0000002ca6037c11 */ /* 0x000fe4000f8e18ff */
[----:B------:R-:W-:Y:S02]  /*5d40*/  CS2R R152, SRZ ;  /* 0x0000000000987805 */ /* 0x000fe4000001ff00 */
[----:B------:R-:W-:Y:S02]  /*5d50*/  @P0 SEL R0, R5, R0, !P3 ;  /* 0x0000000005000207 */ /* 0x000fe40005800000 */
[----:B------:R-:W-:Y:S02]  /*5d60*/  CS2R R150, SRZ ;  /* 0x0000000000967805 */ /* 0x000fe4000001ff00 */
[----:B------:R-:W-:Y:S02]  /*5d70*/  LEA R177, R68, UR44, 0x3 ;  /* 0x0000002c44b17c11 */ /* 0x000fe4000f8e18ff */
[----:B------:R-:W-:Y:S02]  /*5d80*/  CS2R R148, SRZ ;  /* 0x0000000000947805 */ /* 0x000fe4000001ff00 */
[----:B------:R-:W-:Y:S02]  /*5d90*/  @P1 LOP3.LUT R0, R0, 0x1, RZ, 0xc0, !PT ;  /* 0x0000000100001812 */ /* 0x000fe400078ec0ff */
[----:B------:R-:W-:Y:S02]  /*5da0*/  CS2R R146, SRZ ;  /* 0x0000000000927805 */ /* 0x000fe4000001ff00 */
[----:B------:R-:W-:Y:S02]  /*5db0*/  SHF.L.U32 R4, R168, 0x1f, RZ ;  /* 0x0000001fa8047819 */ /* 0x000fe400000006ff */
[----:B------:R-:W-:Y:S02]  /*5dc0*/  CS2R R144, SRZ ;  /* 0x0000000000907805 */ /* 0x000fe4000001ff00 */
[----:B------:R-:W-:Y:S02]  /*5dd0*/  ISETP.NE.U32.OR P6, PT, R0, 0x1, !P1 ;  /* 0x000000010000780c */ /* 0x000fe40004fc5470 */
[----:B------:R-:W-:Y:S02]  /*5de0*/  CS2R R142, SRZ ;  /* 0x00000000008e7805 */ /* 0x000fe4000001ff00 */
[----:B------:R-:W-:Y:S02]  /*5df0*/  PLOP3.LUT P2, PT, PT, PT, UP1, 0x80, 0x8 ;  /* 0x000000000008781c */ /* 0x000fe40003f4f018 */
[----:B------:R-:W-:Y:S02]  /*5e00*/  CS2R R140, SRZ ;  /* 0x00000000008c7805 */ /* 0x000fe4000001ff00 */
[----:B------:R-:W-:Y:S02]  /*5e10*/  SEL R0, RZ, 0xffffffff, P4 ;  /* 0xffffffffff007807 */ /* 0x000fe40002000000 */
[----:B------:R-:W-:Y:S03]  /*5e20*/  P2R R189, PR, RZ, 0x40 ;  /* 0x00000040ffbd7803 */ /* 0x000fe60000000000 */
[----:B------:R-:W-:Y:S04]  /*5e30*/  @P6 SHF.L.U32 R2, R165, 0x1f, RZ ;  /* 0x0000001fa5026819 */ /* 0x000fe800000006ff */
[----:B------:R-:W-:Y:S01]  /*5e40*/  @P2 SEL R0, R5, R0, !P3 ;  /* 0x0000000005002207 */ /* 0x000fe20005800000 */
[----:B------:R-:W1:Y:S03]  /*5e50*/  @P6 SYNCS.PHASECHK.TRANS64.TRYWAIT P1, [R3+URZ+0x30], R2 ;  /* 0x00003002030065a7 */ /* 0x000e6600080211ff */
[----:B------:R-:W-:Y:S04]  /*5e60*/  LOP3.LUT R0, R0, 0x1, RZ, 0xc0, !PT ;  /* 0x0000000100007812 */ /* 0x000fe800078ec0ff */
[----:B------:R-:W-:Y:S04]  /*5e70*/  ISETP.NE.U32.AND P5, PT, R0, 0x1, PT ;  /* 0x000000010000780c */ /* 0x000fe80003fa5070 */
[----:B------:R-:W-:Y:S01]  /*5e80*/  P2R R181, PR, RZ, 0x20 ;  /* 0x00000020ffb57803 */ /* 0x000fe20000000000 */
[----:B------:R2:W4:Y:S01]  /*5e90*/  SYNCS.PHASECHK.TRANS64.TRYWAIT P0, [R177+URZ+0xa0], R4 ;  /* 0x0000a004b10075a7 */ /* 0x00052200080011ff */
[----:B-1----:R-:W-:Y:S01]  /*5ea0*/  @P6 SEL R180, RZ, 0x1, !P1 ;  /* 0x00000001ffb46807 */ /* 0x002fe20004800000 */
[----:B--2---:R-:W-:Y:S06]  /*5eb0*/  @!P6 BRA `(.L_x_95) ;  /* 0x00000000009ce947 */ /* 0x004fec0003800000 */
[----:B------:R-:W-:Y:S01]  /*5ec0*/  @P5 IMAD R7, R166, 0x2000, R171 ;  /* 0x00002000a6075824 */ /* 0x000fe200078e02ab */
[----:B------:R-:W1:Y:S01]  /*5ed0*/  S2R R0, SR_CgaCtaId ;  /* 0x0000000000007919 */ /* 0x000e620000008800 */
[----:B------:R-:W-:Y:S01]  /*5ee0*/  ISETP.NE.AND P1, PT, R180, RZ, PT ;  /* 0x000000ffb400720c */ /* 0x000fe20003f25270 */
[----:B------:R-:W-:Y:S01]  /*5ef0*/  BSSY B0, `(.L_x_96) ;  /* 0x0000010000007945 */ /* 0x000fe20003800000 */
[--C-:B------:R-:W-:Y:S01]  /*5f00*/  @P5 IMAD R8, R172, -0x10, R7.reuse ;  /* 0xfffffff0ac085824 */ /* 0x100fe200078e0207 */
[----:B------:R-:W-:Y:S01]  /*5f10*/  CS2R R142, SRZ ;  /* 0x00000000008e7805 */ /* 0x000fe2000001ff00 */
[----:B------:R-:W-:Y:S01]  /*5f20*/  @P5 IMAD R6, R170, -0x10, R7 ;  /* 0xfffffff0aa065824 */ /* 0x000fe200078e0207 */
[----:B------:R-:W-:Y:S01]  /*5f30*/  CS2R R140, SRZ ;  /* 0x00000000008c7805 */ /* 0x000fe2000001ff00 */
[----:B------:R-:W-:Y:S01]  /*5f40*/  @P5 IMAD R5, R169, 0x10, R8 ;  /* 0x00000010a9055824 */ /* 0x000fe200078e0208 */
[----:B------:R-:W-:Y:S02]  /*5f50*/  CS2R R150, SRZ ;  /* 0x0000000000967805 */ /* 0x000fe4000001ff00 */
[----:B------:R-:W-:Y:S02]  /*5f60*/  CS2R R148, SRZ ;  /* 0x0000000000947805 */ /* 0x000fe4000001ff00 */
[----:B------:R-:W-:Y:S02]  /*5f70*/  CS2R R146, SRZ ;  /* 0x0000000000927805 */ /* 0x000fe4000001ff00 */
[----:B------:R-:W-:Y:S02]  /*5f80*/  CS2R R144, SRZ ;  /* 0x0000000000907805 */ /* 0x000fe4000001ff00 */
[----:B------:R-:W-:Y:S02]  /*5f90*/  CS2R R154, SRZ ;  /* 0x00000000009a7805 */ /* 0x000fe4000001ff00 */
[----:B------:R-:W-:Y:S01]  /*5fa0*/  CS2R R152, SRZ ;  /* 0x0000000000987805 */ /* 0x000fe2000001ff00 */
[----:B------:R-:W-:Y:S06]  /*5fb0*/  @P1 BRA `(.L_x_97) ;  /* 0x00000000000c1947 */ /* 0x000fec0003800000 */
[----:B------:R-:W-:Y:S04]  /*5fc0*/  SHF.L.U32 R2, R165, 0x1f, RZ ;  /* 0x0000001fa5027819 */ /* 0x000fe800000006ff */
[----:B------:R-:W2:Y:S02]  /*5fd0*/  SYNCS.PHASECHK.TRANS64.TRYWAIT P1, [R3+URZ+0x30], R2 ;  /* 0x00003002030075a7 */ /* 0x000ea400080211ff */
[----:B--2---:R-:W-:Y:S05]  /*5fe0*/  @!P1 BRA `(.L_x_98) ;  /* 0x0000006000209947 */ /* 0x004fea0003800000 */
.L_x_97:
[----:B------:R-:W-:Y:S05]  /*5ff0*/  BSYNC B0 ;  /* 0x0000000000007941 */ /* 0x000fea0003800000 */
.L_x_96:
[----:B------:R-:W-:Y:S01]  /*6000*/  ISETP.NE.AND P1, PT, R181, RZ, PT ;  /* 0x000000ffb500720c */ /* 0x000fe20003f25270 */
[----:B--2---:R-:W-:Y:S02]  /*6010*/  VIADD R3, R3, 0x50 ;  /* 0x0000005003037836 */ /* 0x004fe40000000000 */
[----:B------:R-:W-:Y:S03]  /*6020*/  VIADD R166, R166, 0x1 ;  /* 0x00000001a6a67836 */ /* 0x000fe60000000000 */
[----:B-1----:R-:W-:Y:S07]  /*6030*/  PRMT R0, R0, 0x654, R3 ;  /* 0x0000065400007816 */ /* 0x002fee0000000003 */
[----:B------:R1:W2:Y:S04]  /*6040*/  @P1 LDS.128 R140, [R7] ;  /* 0x00000000078c1984 */ /* 0x0002a80000000c00 */
[----:B------:R1:W1:Y:S04]  /*6050*/  @P1 LDS.128 R148, [R6+0x20] ;  /* 0x0000200006941984 */ /* 0x0002680000000c00 */
[----:B------:R1:W1:Y:S04]  /*6060*/  @P1 LDS.128 R144, [R8+0x10] ;  /* 0x0000100008901984 */ /* 0x0002680000000c00 */
[----:B------:R1:W1:Y:S01]  /*6070*/  @P1 LDS.128 R152, [R5+0x10] ;  /* 0x0000100005981984 */ /* 0x0002620000000c00 */
[C---:B------:R-:W-:Y:S01]  /*6080*/  ISETP.NE.AND P1, PT, R166.reuse, 0x4, PT ;  /* 0x00000004a600780c */ /* 0x040fe20003f25270 */
[----:B------:R-:W-:Y:S01]  /*6090*/  @!PT LDS RZ, [RZ] ;  /* 0x00000000fffff984 */ /* 0x000fe20000000800 */
[----:B------:R-:W-:Y:S01]  /*60a0*/  @!PT LDS RZ, [RZ] ;  /* 0x00000000fffff984 */ /* 0x000fe20000000800 */
[----:B------:R-:W-:Y:S01]  /*60b0*/  @!PT LDS RZ, [RZ] ;  /* 0x00000000fffff984 */ /* 0x000fe20000000800 */
[----:B------:R-:W-:Y:S01]  /*60c0*/  @!PT LDS RZ, [RZ] ;  /* 0x00000000fffff984 */ /* 0x000fe20000000800 */
[----:B------:R5:W-:Y:S06]  /*60d0*/  MEMBAR.ALL.CTA ;  /* 0x0000000000007992 */ /* 0x000bec0000008000 */
[----:B-----5:R-:W5:Y:S01]  /*60e0*/  FENCE.VIEW.ASYNC.S ;  /* 0x00000000000073c6 */ /* 0x020f620000000000 */
[----:B------:R-:W-:Y:S01]  /*60f0*/  SEL R166, R166, RZ, P1 ;  /* 0x000000ffa6a67207 */ /* 0x000fe20000800000 */
[----:B-----5:R5:W-:Y:S02]  /*6100*/  SYNCS.ARRIVE.TRANS64.RED.A1T0 RZ, [R0+URZ], RZ ;  /* 0x000000ff00ff79a7 */ /* 0x020be400081004ff */
[----:B-----5:R-:W-:Y:S04]  /*6110*/  SEL R0, RZ, 0x1, P1 ;  /* 0x00000001ff007807 */ /* 0x020fe80000800000 */
[----:B--2---:R-:W-:Y:S02]  /*6120*/  LOP3.LUT R165, R165, R0, RZ, 0x3c, !PT ;  /* 0x00000000a5a57212 */ /* 0x004fe400078e3cff */
.L_x_95:
[----:B------:R-:W-:Y:S05]  /*6130*/  BSYNC B1 ;  /* 0x0000000000017941 */ /* 0x000fea0003800000 */
.L_x_94:
[----:B------:R-:W-:Y:S04]  /*6140*/  SHF.R.U32.HI R0, RZ, 0x15, R71 ;  /* 0x00000015ff007819 */ /* 0x000fe80000011647 */
[----:B------:R-:W-:Y:S01]  /*6150*/  LOP3.LUT P1, RZ, R0, 0x3, R159, 0x48, !PT ;  /* 0x0000000300ff7812 */ /* 0x000fe2000782489f */
[----:B------:R-:W-:Y:S01]  /*6160*/  @!UPT UIADD3 URZ, UPT, UPT, URZ, URZ, URZ ;  /* 0x000000fffffff290 */ /* 0x000fe2000fffe0ff */
[----:B----4-:R-:W-:Y:S11]  /*6170*/  @P0 BRA `(.L_x_99) ;  /* 0x0000000000080947 */ /* 0x010ff60003800000 */
[----:B------:R-:W2:Y:S02]  /*6180*/  SYNCS.PHASECHK.TRANS64.TRYWAIT P0, [R177+URZ+0xa0], R4 ;  /* 0x0000a004b10075a7 */ /* 0x000ea400080011ff */
[----:B--2---:R-:W-:Y:S05]  /*6190*/  @!P0 BRA `(.L_x_100) ;  /* 0x0000005c00c88947 */ /* 0x004fea0003800000 */
.L_x_99:
[----:B------:R-:W-:Y:S04]  /*61a0*/  BSSY.RECONVERGENT B6, `(.L_x_101) ;  /* 0x0000012000067945 */ /* 0x000fe80003800200 */
[----:B------:R-:W-:Y:S05]  /*61b0*/  @!P1 BRA `(.L_x_102) ;  /* 0x0000000000409947 */ /* 0x000fea0003800000 */
[----:B------:R-:W4:Y:S01]  /*61c0*/  LDCU.64 UR8, c[0x4][0x78] ;  /* 0x01000f00ff0877ac */ /* 0x000f220008000a00 */
[----:B------:R-:W-:Y:S01]  /*61d0*/  MOV R3, 0x0 ;  /* 0x0000000000037802 */ /* 0x000fe20000000f00 */
[----:B------:R-:W-:Y:S02]  /*61e0*/  HFMA2 R12, -RZ, RZ, 0, 5.9604644775390625e-08 ;  /* 0x00000001ff0c7431 */ /* 0x000fe400000001ff */
[----:B-1----:R-:W-:Y:S02]  /*61f0*/  IMAD.MOV.U32 R8, RZ, RZ, 0x192 ;  /* 0x00000192ff087424 */ /* 0x002fe400078e00ff */
[----:B------:R-:W-:Y:S01]  /*6200*/  IMAD.MOV.U32 R13, RZ, RZ, RZ ;  /* 0x000000ffff0d7224 */ /* 0x000fe200078e00ff */
[----:B------:R-:W1:Y:S01]  /*6210*/  LDCU.64 UR6, c[0x4][0x80] ;  /* 0x01001000ff0677ac */ /* 0x000e620008000a00 */
[----:B------:R-:W3:Y:S01]  /*6220*/  LDC.64 R2, c[0x4][R3] ;  /* 0x0100000003027b82 */ /* 0x000ee20000000a00 */
[----:B------:R-:W5:Y:S01]  /*6230*/  LDCU.64 UR4, c[0x4][0x18] ;  /* 0x01000300ff0477ac */ /* 0x000f620008000a00 */
[----:B----4-:R-:W-:Y:S01]  /*6240*/  MOV R5, UR9 ;  /* 0x0000000900057c02 */ /* 0x010fe20008000f00 */
[----:B--2---:R-:W-:Y:S01]  /*6250*/  IMAD.U32 R4, RZ, RZ, UR8 ;  /* 0x00000008ff047e24 */ /* 0x004fe2000f8e00ff */
[----:B-1----:R-:W-:Y:S01]  /*6260*/  MOV R7, UR7 ;  /* 0x0000000700077c02 */ /* 0x002fe20008000f00 */
[----:B------:R-:W-:Y:S01]  /*6270*/  IMAD.U32 R6, RZ, RZ, UR6 ;  /* 0x00000006ff067e24 */ /* 0x000fe2000f8e00ff */
[----:B-----5:R-:W-:Y:S01]  /*6280*/  MOV R11, UR5 ;  /* 0x00000005000b7c02 */ /* 0x020fe20008000f00 */
[----:B------:R-:W-:Y:S02]  /*6290*/  IMAD.U32 R10, RZ, RZ, UR4 ;  /* 0x00000004ff0a7e24 */ /* 0x000fe4000f8e00ff */
[----:B------:R-:W-:Y:S07]  /*62a0*/  LEPC R20, `(.L_x_102) ;  /* 0x000000001014794e */ /* 0x000fee0000000000 */
[----:B---3--:R-:W-:Y:S05]  /*62b0*/  CALL.ABS.NOINC R2 ;  /* 0x0000000002007343 */ /* 0x008fea0003c00000 */
.L_x_102:
[----:B------:R-:W-:Y:S05]  /*62c0*/  BSYNC.RECONVERGENT B6 ;  /* 0x0000000000067941 */ /* 0x000fea0003800200 */
.L_x_101:
[-C--:B------:R-:W-:Y:S01]  /*62d0*/  F2FP.F16.E5M2.UNPACK_B R74, R140.reuse ;  /* 0x0000008cff4a723e */ /* 0x080fe200020004ff */
[----:B------:R-:W-:Y:S05]  /*62e0*/  WARPSYNC.ALL ;  /* 0x0000000000007948 */ /* 0x000fea0003800000 */
[----:B------:R-:W-:Y:S01]  /*62f0*/  R2UR UR4, R71 ;  /* 0x00000000470472ca */ /* 0x000fe200000e0000 */
[--C-:B------:R-:W-:Y:S01]  /*6300*/  HADD2.F32 R72, -RZ, R74.reuse.H0_H0 ;  /* 0x2000004aff487230 */ /* 0x100fe20000004100 */
[----:B------:R-:W-:Y:S01]  /*6310*/  F2FP.F16.E5M2.UNPACK_B R76, R140.H1 ;  /* 0x0000008cff4c723e */ /* 0x000fe200030004ff */
[----:B------:R-:W-:Y:S01]  /*6320*/  HADD2.F32 R75, -RZ, R74.H1_H1 ;  /* 0x3000004aff4b7230 */ /* 0x000fe20000004100 */
[-C--:B------:R-:W-:Y:S01]  /*6330*/  F2FP.F16.E5M2.UNPACK_B R78, R141.reuse ;  /* 0x0000008dff4e723e */ /* 0x080fe200020004ff */
[----:B------:R-:W-:Y:S01]  /*6340*/  BSSY.RECONVERGENT B0, `(.L_x_103) ;  /* 0x000011d000007945 */ /* 0x000fe20003800200 */
[----:B------:R-:W-:Y:S01]  /*6350*/  F2FP.F16.E5M2.UNPACK_B R80, R141.H1 ;  /* 0x0000008dff50723e */ /* 0x000fe200030004ff */
[----:B------:R-:W-:Y:S01]  /*6360*/  HADD2.F32 R74, -RZ, R76.H0_H0 ;  /* 0x2000004cff4a7230 */ /* 0x000fe20000004100 */
[-C--:B------:R-:W-:Y:S01]  /*6370*/  F2FP.F16.E5M2.UNPACK_B R82, R142.reuse ;  /* 0x0000008eff52723e */ /* 0x080fe200020004ff */
[--C-:B------:R-:W-:Y:S01]  /*6380*/  HADD2.F32 R77, -RZ, R78.reuse.H0_H0 ;  /* 0x2000004eff4d7230 */ /* 0x100fe20000004100 */
[----:B------:R-:W-:Y:S01]  /*6390*/  F2FP.F16.E5M2.UNPACK_B R84, R142.H1 ;  /* 0x0000008eff54723e */ /* 0x000fe200030004ff */
[----:B------:R-:W-:Y:S01]  /*63a0*/  HADD2.F32 R78, -RZ, R78.H1_H1 ;  /* 0x3000004eff4e7230 */ /* 0x000fe20000004100 */
[-C--:B------:R-:W-:Y:S01]  /*63b0*/  F2FP.F16.E5M2.UNPACK_B R86, R143.reuse ;  /* 0x0000008fff56723e */ /* 0x080fe200020004ff */
[----:B-12---:R-:W3:Y:S01]  /*63c0*/  LDTM.x64 R4, tmem[UR4] ;  /* 0x00000004000479ee */ /* 0x006ee20008340000 */
[----:B------:R-:W-:Y:S01]  /*63d0*/  F2FP.F16.E5M2.UNPACK_B R88, R143.H1 ;  /* 0x0000008fff58723e */ /* 0x000fe200030004ff */
[----:B------:R-:W-:Y:S01]  /*63e0*/  HADD2.F32 R76, -RZ, R76.H1_H1 ;  /* 0x3000004cff4c7230 */ /* 0x000fe20000004100 */
[-C--:B------:R-:W-:Y:S01]  /*63f0*/  F2FP.F16.E5M2.UNPACK_B R90, R144.reuse ;  /* 0x00000090ff5a723e */ /* 0x080fe200020004ff */
[----:B------:R-:W-:Y:S01]  /*6400*/  HADD2.F32 R79, -RZ, R80.H0_H0 ;  /* 0x20000050ff4f7230 */ /* 0x000fe20000004100 */
[----:B------:R-:W-:Y:S01]  /*6410*/  F2FP.F16.E5M2.UNPACK_B R92, R144.H1 ;  /* 0x00000090ff5c723e */ /* 0x000fe200030004ff */
[--C-:B------:R-:W-:Y:S01]  /*6420*/  HADD2.F32 R81, -RZ, R82.reuse.H0_H0 ;  /* 0x20000052ff517230 */ /* 0x100fe20000004100 */
[----:B------:R-:W-:Y:S01]  /*6430*/  SHF.L.U32 R182, R164, 0x4, RZ ;  /* 0x00000004a4b67819 */ /* 0x000fe200000006ff */
[----:B------:R-:W-:Y:S01]  /*6440*/  HADD2.F32 R82, -RZ, R82.H1_H1 ;  /* 0x30000052ff527230 */ /* 0x000fe20000004100 */
[----:B------:R-:W-:Y:S01]  /*6450*/  SHF.L.U32 R188, R163, 0x4, RZ ;  /* 0x00000004a3bc7819 */ /* 0x000fe200000006ff */
[--C-:B------:R-:W-:Y:S01]  /*6460*/  HADD2.F32 R85, -RZ, R86.reuse.H0_H0 ;  /* 0x20000056ff557230 */ /* 0x100fe20000004100 */
[----:B------:R-:W-:Y:S01]  /*6470*/  IADD3 R176, PT, PT, R171, R182, RZ ;  /* 0x000000b6abb07210 */ /* 0x000fe20007ffe0ff */
[----:B------:R-:W-:Y:S01]  /*6480*/  HADD2.F32 R86, -RZ, R86.H1_H1 ;  /* 0x30000056ff567230 */ /* 0x000fe20000004100 */
[----:B------:R-:W-:Y:S01]  /*6490*/  SHF.L.U32 R183, R169, 0x4, RZ ;  /* 0x00000004a9b77819 */ /* 0x000fe200000006ff */
[--C-:B------:R-:W-:Y:S01]  /*64a0*/  HADD2.F32 R89, -RZ, R90.reuse.H0_H0 ;  /* 0x2000005aff597230 */ /* 0x100fe20000004100 */
[----:B------:R-:W-:Y:S01]  /*64b0*/  F2FP.F16.E5M2.UNPACK_B R94, R145 ;  /* 0x00000091ff5e723e */ /* 0x000fe200020004ff */
[----:B------:R-:W-:Y:S01]  /*64c0*/  HADD2.F32 R90, -RZ, R90.H1_H1 ;  /* 0x3000005aff5a7230 */ /* 0x000fe20000004100 */
[----:B------:R-:W-:Y:S01]  /*64d0*/  IADD3 R178, PT, PT, R183, R176, RZ ;  /* 0x000000b0b7b27210 */ /* 0x000fe20007ffe0ff */
[----:B------:R-:W-:Y:S01]  /*64e0*/  HADD2.F32 R80, -RZ, R80.H1_H1 ;  /* 0x30000050ff507230 */ /* 0x000fe20000004100 */
[----:B------:R-:W-:Y:S01]  /*64f0*/  F2FP.F16.E5M2.UNPACK_B R98, R146 ;  /* 0x00000092ff62723e */ /* 0x000fe200020004ff */
[--C-:B------:R-:W-:Y:S01]  /*6500*/  HADD2.F32 R93, -RZ, R94.reuse.H0_H0 ;  /* 0x2000005eff5d7230 */ /* 0x100fe20000004100 */
[----:B------:R-:W-:Y:S01]  /*6510*/  F2FP.F16.E5M2.UNPACK_B R102, R147 ;  /* 0x00000093ff66723e */ /* 0x000fe200020004ff */
[----:B------:R-:W-:Y:S01]  /*6520*/  HADD2.F32 R94, -RZ, R94.H1_H1 ;  /* 0x3000005eff5e7230 */ /* 0x000fe20000004100 */
[----:B------:R-:W-:Y:S01]  /*6530*/  F2FP.F16.E5M2.UNPACK_B R106, R148 ;  /* 0x00000094ff6a723e */ /* 0x000fe200020004ff */
[C---:B---3--:R-:W-:Y:S01]  /*6540*/  FMUL R0, R70.reuse, R4 ;  /* 0x0000000446007220 */ /* 0x048fe20000400000 */
[C---:B------:R-:W-:Y:S01]  /*6550*/  FMUL R2, R70.reuse, R5 ;  /* 0x0000000546027220 */ /* 0x040fe20000400000 */
[C---:B------:R-:W-:Y:S01]  /*6560*/  FMUL R4, R70.reuse, R8 ;  /* 0x0000000846047220 */ /* 0x040fe20000400000 */
[C---:B------:R-:W-:Y:S01]  /*6570*/  FMUL R5, R70.reuse, R9 ;  /* 0x0000000946057220 */ /* 0x040fe20000400000 */
[C---:B------:R-:W-:Y:S01]  /*6580*/  FFMA R0, R73.reuse, R72, R0 ;  /* 0x0000004849007223 */ /* 0x040fe20000000000 */
[C---:B------:R-:W-:Y:S01]  /*6590*/  FFMA R2, R73.reuse, R75, R2 ;  /* 0x0000004b49027223 */ /* 0x040fe20000000002 */
[C---:B------:R-:W-:Y:S01]  /*65a0*/  FMUL R8, R70.reuse, R12 ;  /* 0x0000000c46087220 */ /* 0x040fe20000400000 */
[C---:B------:R-:W-:Y:S01]  /*65b0*/  FMUL R9, R70.reuse, R13 ;  /* 0x0000000d46097220 */ /* 0x040fe20000400000 */
[C---:B------:R-:W-:Y:S01]  /*65c0*/  FMUL R12, R70.reuse, R16 ;  /* 0x00000010460c7220 */ /* 0x040fe20000400000 */
[C---:B------:R-:W-:Y:S01]  /*65d0*/  FMUL R13, R70.reuse, R17 ;  /* 0x00000011460d7220 */ /* 0x040fe20000400000 */
[C---:B------:R-:W-:Y:S01]  /*65e0*/  FMUL R16, R70.reuse, R20 ;  /* 0x0000001446107220 */ /* 0x040fe20000400000 */
[C---:B------:R-:W-:Y:S01]  /*65f0*/  FMUL R17, R70.reuse, R21 ;  /* 0x0000001546117220 */ /* 0x040fe20000400000 */
[C---:B------:R-:W-:Y:S01]  /*6600*/  FMUL R20, R70.reuse, R24 ;  /* 0x0000001846147220 */ /* 0x040fe20000400000 */
[C---:B------:R-:W-:Y:S01]  /*6610*/  FMUL R21, R70.reuse, R25 ;  /* 0x0000001946157220 */ /* 0x040fe20000400000 */
[--C-:B------:R-:W-:Y:S02]  /*6620*/  HADD2.F32 R97, -RZ, R98.reuse.H0_H0 ;  /* 0x20000062ff617230 */ /* 0x100fe40000004100 */
[C---:B------:R-:W-:Y:S01]  /*6630*/  FMUL R24, R70.reuse, R28 ;  /* 0x0000001c46187220 */ /* 0x040fe20000400000 */
[----:B------:R-:W-:Y:S02]  /*6640*/  HADD2.F32 R98, -RZ, R98.H1_H1 ;  /* 0x30000062ff627230 */ /* 0x000fe40000004100 */
[C---:B------:R-:W-:Y:S01]  /*6650*/  FMUL R25, R70.reuse, R29 ;  /* 0x0000001d46197220 */ /* 0x040fe20000400000 */
[--C-:B------:R-:W-:Y:S02]  /*6660*/  HADD2.F32 R101, -RZ, R102.reuse.H0_H0 ;  /* 0x20000066ff657230 */ /* 0x100fe40000004100 */
[C---:B------:R-:W-:Y:S01]  /*6670*/  FMUL R28, R70.reuse, R32 ;  /* 0x00000020461c7220 */ /* 0x040fe20000400000 */
[----:B------:R-:W-:Y:S02]  /*6680*/  HADD2.F32 R102, -RZ, R102.H1_H1 ;  /* 0x30000066ff667230 */ /* 0x000fe40000004100 */
[C---:B------:R-:W-:Y:S01]  /*6690*/  FMUL R29, R70.reuse, R33 ;  /* 0x00000021461d7220 */ /* 0x040fe20000400000 */
[--C-:B------:R-:W-:Y:S02]  /*66a0*/  HADD2.F32 R105, -RZ, R106.reuse.H0_H0 ;  /* 0x2000006aff697230 */ /* 0x100fe40000004100 */
[C---:B------:R-:W-:Y:S01]  /*66b0*/  FMUL R32, R70.reuse, R36 ;  /* 0x0000002446207220 */ /* 0x040fe20000400000 */
[----:B------:R-:W-:Y:S01]  /*66c0*/  F2FP.F16.E5M2.UNPACK_B R96, R145.H1 ;  /* 0x00000091ff60723e */ /* 0x000fe200030004ff */
[----:B------:R-:W-:Y:S02]  /*66d0*/  HADD2.F32 R106, -RZ, R106.H1_H1 ;  /* 0x3000006aff6a7230 */ /* 0x000fe40000004100 */
[C---:B------:R-:W-:Y:S01]  /*66e0*/  FMUL R33, R70.reuse, R37 ;  /* 0x0000002546217220 */ /* 0x040fe20000400000 */
[C---:B------:R-:W-:Y:S01]  /*66f0*/  FMUL R36, R70.reuse, R40 ;  /* 0x0000002846247220 */ /* 0x040fe20000400000 */
[----:B------:R-:W-:Y:S01]  /*6700*/  F2FP.F16.E5M2.UNPACK_B R100, R146.H1 ;  /* 0x00000092ff64723e */ /* 0x000fe200030004ff */
        /* <DEDUP_REMOVED lines=8> */
[----:B------:R-:W-:Y:S01]  /*6790*/  F2FP.F16.E5M2.UNPACK_B R110, R149 ;  /* 0x00000095ff6e723e */ /* 0x000fe200020004ff */
[C---:B------:R-:W-:Y:S01]  /*67a0*/  FMUL R49, R70.reuse, R53 ;  /* 0x0000003546317220 */ /* 0x040fe20000400000 */
[C---:B------:R-:W-:Y:S01]  /*67b0*/  FMUL R52, R70.reuse, R56 ;  /* 0x0000003846347220 */ /* 0x040fe20000400000 */
[----:B------:R-:W-:Y:S01]  /*67c0*/  F2FP.F16.E5M2.UNPACK_B R112, R149.H1 ;  /* 0x00000095ff70723e */ /* 0x000fe200030004ff */
[C---:B------:R-:W-:Y:S01]  /*67d0*/  FMUL R53, R70.reuse, R57 ;  /* 0x0000003946357220 */ /* 0x040fe20000400000 */
[--C-:B------:R-:W-:Y:S02]  /*67e0*/  HADD2.F32 R109, -RZ, R110.reuse.H0_H0 ;  /* 0x2000006eff6d7230 */ /* 0x100fe40000004100 */
[C---:B------:R-:W-:Y:S01]  /*67f0*/  FMUL R56, R70.reuse, R60 ;  /* 0x0000003c46387220 */ /* 0x040fe20000400000 */
[----:B------:R-:W-:Y:S01]  /*6800*/  F2FP.F16.E5M2.UNPACK_B R114, R150 ;  /* 0x00000096ff72723e */ /* 0x000fe200020004ff */
[----:B------:R-:W-:Y:S02]  /*6810*/  HADD2.F32 R110, -RZ, R110.H1_H1 ;  /* 0x3000006eff6e7230 */ /* 0x000fe40000004100 */
[C---:B------:R-:W-:Y:S01]  /*6820*/  FMUL R57, R70.reuse, R61 ;  /* 0x0000003d46397220 */ /* 0x040fe20000400000 */
[C---:B------:R-:W-:Y:S01]  /*6830*/  FMUL R60, R70.reuse, R64 ;  /* 0x00000040463c7220 */ /* 0x040fe20000400000 */
[----:B------:R-:W-:Y:S01]  /*6840*/  F2FP.F16.E5M2.UNPACK_B R116, R150.H1 ;  /* 0x00000096ff74723e */ /* 0x000fe200030004ff */
[--C-:B------:R-:W-:Y:S02]  /*6850*/  HADD2.F32 R113, -RZ, R114.reuse.H0_H0 ;  /* 0x20000072ff717230 */ /* 0x100fe40000004100 */
[C---:B------:R-:W-:Y:S01]  /*6860*/  FMUL R61, R70.reuse, R65 ;  /* 0x00000041463d7220 */ /* 0x040fe20000400000 */
[----:B------:R-:W-:Y:S02]  /*6870*/  HADD2.F32 R114, -RZ, R114.H1_H1 ;  /* 0x30000072ff727230 */ /* 0x000fe40000004100 */
[C---:B------:R-:W-:Y:S01]  /*6880*/  FMUL R3, R70.reuse, R6 ;  /* 0x0000000646037220 */ /* 0x040fe20000400000 */
[----:B------:R-:W-:Y:S01]  /*6890*/  F2FP.F16.E5M2.UNPACK_B R118, R151 ;  /* 0x00000097ff76723e */ /* 0x000fe200020004ff */
[C---:B------:R-:W-:Y:S01]  /*68a0*/  FMUL R7, R70.reuse, R7 ;  /* 0x0000000746077220 */ /* 0x040fe20000400000 */
[C---:B------:R-:W-:Y:S01]  /*68b0*/  FMUL R6, R70.reuse, R10 ;  /* 0x0000000a46067220 */ /* 0x040fe20000400000 */
[----:B------:R-:W-:Y:S01]  /*68c0*/  F2FP.F16.E5M2.UNPACK_B R120, R151.H1 ;  /* 0x00000097ff78723e */ /* 0x000fe200030004ff */
[C---:B------:R-:W-:Y:S01]  /*68d0*/  FFMA R3, R73.reuse, R74, R3 ;  /* 0x0000004a49037223 */ /* 0x040fe20000000003 */
[C---:B------:R-:W-:Y:S01]  /*68e0*/  FFMA R7, R73.reuse, R76, R7 ;  /* 0x0000004c49077223 */ /* 0x040fe20000000007 */
[----:B------:R-:W-:Y:S01]  /*68f0*/  F2FP.F16.E5M2.UNPACK_B R122, R152 ;  /* 0x00000098ff7a723e */ /* 0x000fe200020004ff */
[C---:B------:R-:W-:Y:S01]  /*6900*/  FFMA R4, R73.reuse, R77, R4 ;  /* 0x0000004d49047223 */ /* 0x040fe20000000004 */
[C---:B------:R-:W-:Y:S01]  /*6910*/  FFMA R5, R73.reuse, R78, R5 ;  /* 0x0000004e49057223 */ /* 0x040fe20000000005 */
[----:B------:R-:W-:Y:S01]  /*6920*/  F2FP.F16.E5M2.UNPACK_B R124, R152.H1 ;  /* 0x00000098ff7c723e */ /* 0x000fe200030004ff */
[----:B------:R-:W-:Y:S01]  /*6930*/  FFMA R6, R73, R79, R6 ;  /* 0x0000004f49067223 */ /* 0x000fe20000000006 */
[----:B------:R-:W-:Y:S01]  /*6940*/  F2FP.SATFINITE.E5M2.F32.PACK_AB_MERGE_C R179, R7, R3, RZ ;  /* 0x0000000307b3723e */ /* 0x000fe200048060ff */
[----:B------:R-:W-:Y:S02]  /*6950*/  HADD2.F32 R117, -RZ, R118.H0_H0 ;  /* 0x20000076ff757230 */ /* 0x000fe40000004100 */
[----:B------:R-:W-:Y:S01]  /*6960*/  FMUL R11, R70, R11 ;  /* 0x0000000b460b7220 */ /* 0x000fe20000400000 */
[----:B------:R-:W-:Y:S01]  /*6970*/  HADD2.F32 R83, -RZ, R84.H0_H0 ;  /* 0x20000054ff537230 */ /* 0x000fe20000004100 */
[----:B------:R-:W-:Y:S01]  /*6980*/  F2FP.SATFINITE.E5M2.F32.PACK_AB_MERGE_C R184, R2, R0, R179 ;  /* 0x0000000002b8723e */ /* 0x000fe200048060b3 */
[----:B------:R-:W-:Y:S01]  /*6990*/  HADD2.F32 R118, -RZ, R118.H1_H1 ;  /* 0x30000076ff767230 */ /* 0x000fe20000004100 */
[----:B------:R-:W-:Y:S01]  /*69a0*/  IADD3 R179, PT, PT, R171, R188, RZ ;  /* 0x000000bcabb37210 */ /* 0x000fe20007ffe0ff */
[C---:B------:R-:W-:Y:S01]  /*69b0*/  FFMA R11, R73.reuse, R80, R11 ;  /* 0x00000050490b7223 */ /* 0x040fe2000000000b */
[C---:B------:R-:W-:Y:S01]  /*69c0*/  FFMA R8, R73.reuse, R81, R8 ;  /* 0x0000005149087223 */ /* 0x040fe20000000008 */
[----:B------:R-:W-:Y:S01]  /*69d0*/  FFMA R9, R73, R82, R9 ;  /* 0x0000005249097223 */ /* 0x000fe20000000009 */
[----:B------:R-:W-:Y:S02]  /*69e0*/  HADD2.F32 R121, -RZ, R122.H0_H0 ;  /* 0x2000007aff797230 */ /* 0x000fe40000004100 */
[C---:B------:R-:W-:Y:S01]  /*69f0*/  FMUL R10, R70.reuse, R14 ;  /* 0x0000000e460a7220 */ /* 0x040fe20000400000 */
[----:B------:R-:W-:Y:S01]  /*6a00*/  HADD2.F32 R84, -RZ, R84.H1_H1 ;  /* 0x30000054ff547230 */ /* 0x000fe20000004100 */
[----:B------:R-:W-:Y:S01]  /*6a10*/  F2FP.SATFINITE.E5M2.F32.PACK_AB_MERGE_C R185, R11, R6, RZ ;  /* 0x000000060bb9723e */ /* 0x000fe200048060ff */
[----:B------:R-:W-:Y:S02]  /*6a20*/  HADD2.F32 R122, -RZ, R122.H1_H1 ;  /* 0x3000007aff7a7230 */ /* 0x000fe40000004100 */
[----:B------:R-:W-:Y:S01]  /*6a30*/  FFMA R10, R73, R83, R10 ;  /* 0x00000053490a7223 */ /* 0x000fe2000000000a */
[C---:B------:R-:W-:Y:S01]  /*6a40*/  FMUL R15, R70.reuse, R15 ;  /* 0x0000000f460f7220 */ /* 0x040fe20000400000 */
[--C-:B------:R-:W-:Y:S01]  /*6a50*/  HADD2.F32 R87, -RZ, R88.reuse.H0_H0 ;  /* 0x20000058ff577230 */ /* 0x100fe20000004100 */
[----:B------:R-:W-:Y:S01]  /*6a60*/  F2FP.SATFINITE.E5M2.F32.PACK_AB_MERGE_C R185, R5, R4, R185 ;  /* 0x0000000405b9723e */ /* 0x000fe200048060b9 */
[----:B------:R-:W-:Y:S02]  /*6a70*/  HADD2.F32 R88, -RZ, R88.H1_H1 ;  /* 0x30000058ff587230 */ /* 0x000fe40000004100 */
[C---:B------:R-:W-:Y:S01]  /*6a80*/  FFMA R15, R73.reuse, R84, R15 ;  /* 0x00000054490f7223 */ /* 0x040fe2000000000f */
[C---:B------:R-:W-:Y:S01]  /*6a90*/  FFMA R12, R73.reuse, R85, R12 ;  /* 0x00000055490c7223 */ /* 0x040fe2000000000c */
[----:B------:R-:W-:Y:S01]  /*6aa0*/  FFMA R13, R73, R86, R13 ;  /* 0x00000056490d7223 */ /* 0x000fe2000000000d */
[C---:B------:R-:W-:Y:S01]  /*6ab0*/  FMUL R14, R70.reuse, R18 ;  /* 0x00000012460e7220 */ /* 0x040fe20000400000 */
[----:B------:R-:W-:Y:S01]  /*6ac0*/  F2FP.F16.E5M2.UNPACK_B R126, R153 ;  /* 0x00000099ff7e723e */ /* 0x000fe200020004ff */
[C---:B------:R-:W-:Y:S01]  /*6ad0*/  FMUL R19, R70.reuse, R19 ;  /* 0x0000001346137220 */ /* 0x040fe20000400000 */
[----:B------:R-:W-:Y:S01]  /*6ae0*/  HADD2.F32 R91, -RZ, R92.H0_H0 ;  /* 0x2000005cff5b7230 */ /* 0x000fe20000004100 */
[----:B------:R-:W-:Y:S01]  /*6af0*/  F2FP.SATFINITE.E5M2.F32.PACK_AB_MERGE_C R186, R15, R10, RZ ;  /* 0x0000000a0fba723e */ /* 0x000fe200048060ff */
[C---:B------:R-:W-:Y:S01]  /*6b00*/  FFMA R14, R73.reuse, R87, R14 ;  /* 0x00000057490e7223 */ /* 0x040fe2000000000e */
[C---:B------:R-:W-:Y:S01]  /*6b10*/  FFMA R19, R73.reuse, R88, R19 ;  /* 0x0000005849137223 */ /* 0x040fe20000000013 */
[C---:B------:R-:W-:Y:S01]  /*6b20*/  FFMA R16, R73.reuse, R89, R16 ;  /* 0x0000005949107223 */ /* 0x040fe20000000010 */
[----:B------:R-:W-:Y:S01]  /*6b30*/  F2FP.F16.E5M2.UNPACK_B R128, R153.H1 ;  /* 0x00000099ff80723e */ /* 0x000fe200030004ff */
[----:B------:R-:W-:Y:S01]  /*6b40*/  FFMA R17, R73, R90, R17 ;  /* 0x0000005a49117223 */ /* 0x000fe20000000011 */
[----:B------:R-:W-:Y:S01]  /*6b50*/  F2FP.SATFINITE.E5M2.F32.PACK_AB_MERGE_C R186, R9, R8, R186 ;  /* 0x0000000809ba723e */ /* 0x000fe200048060ba */
[--C-:B------:R-:W-:Y:S01]  /*6b60*/  HADD2.F32 R125, -RZ, R126.reuse.H0_H0 ;  /* 0x2000007eff7d7230 */ /* 0x100fe20000004100 */
[----:B------:R-:W-:Y:S01]  /*6b70*/  F2FP.SATFINITE.E5M2.F32.PACK_AB_MERGE_C R187, R19, R14, RZ ;  /* 0x0000000e13bb723e */ /* 0x000fe200048060ff */
[----:B------:R-:W-:Y:S02]  /*6b80*/  HADD2.F32 R126, -RZ, R126.H1_H1 ;  /* 0x3000007eff7e7230 */ /* 0x000fe40000004100 */
[C---:B------:R-:W-:Y:S01]  /*6b90*/  FMUL R18, R70.reuse, R22 ;  /* 0x0000001646127220 */ /* 0x040fe20000400000 */
[----:B------:R-:W-:Y:S01]  /*6ba0*/  HADD2.F32 R92, -RZ, R92.H1_H1 ;  /* 0x3000005cff5c7230 */ /* 0x000fe20000004100 */
[----:B------:R-:W-:Y:S01]  /*6bb0*/  F2FP.SATFINITE.E5M2.F32.PACK_AB_MERGE_C R187, R13, R12, R187 ;  /* 0x0000000c0dbb723e */ /* 0x000fe200048060bb */
[C---:B------:R-:W-:Y:S01]  /*6bc0*/  FMUL R23, R70.reuse, R23 ;  /* 0x0000001746177220 */ /* 0x040fe20000400000 */
[--C-:B------:R-:W-:Y:S02]  /*6bd0*/  HADD2.F32 R95, -RZ, R96.reuse.H0_H0 ;  /* 0x20000060ff5f7230 */ /* 0x100fe40000004100 */
[C---:B------:R-:W-:Y:S01]  /*6be0*/  FFMA R18, R73.reuse, R91, R18 ;  /* 0x0000005b49127223 */ /* 0x040fe20000000012 */
[----:B------:R-:W-:Y:S01]  /*6bf0*/  HADD2.F32 R96, -RZ, R96.H1_H1 ;  /* 0x30000060ff607230 */ /* 0x000fe20000004100 */
[----:B------:R1:W-:Y:S01]  /*6c00*/  STS.128 [R137+UR44+0x8200], R184 ;  /* 0x008200b889007988 */ /* 0x0003e20008000c2c */
        /* <DEDUP_REMOVED lines=48> */
[----:B------:R1:W-:Y:S01]  /*6f10*/  STS.128 [R176+0x8010], R192 ;  /* 0x008010c0b0007388 */ /* 0x0003e20000000c00 */
[C---:B------:R-:W-:Y:S01]  /*6f20*/  FFMA R39, R73.reuse, R108, R39 ;  /* 0x0000006c49277223 */ /* 0x040fe20000000027 */
[C---:B------:R-:W-:Y:S01]  /*6f30*/  FFMA R36, R73.reuse, R109, R36 ;  /* 0x0000006d49247223 */ /* 0x040fe20000000024 */
[----:B------:R-:W-:Y:S01]  /*6f40*/  FFMA R37, R73, R110, R37 ;  /* 0x0000006e49257223 */ /* 0x000fe20000000025 */
[----:B------:R-:W-:Y:S01]  /*6f50*/  FMUL R38, R70, R42 ;  /* 0x0000002a46267220 */ /* 0x000fe20000400000 */
[----:B------:R-:W-:Y:S01]  /*6f60*/  ISETP.NE.AND P0, PT, R174, RZ, PT ;  /* 0x000000ffae00720c */ /* 0x000fe20003f05270 */
[C---:B------:R-:W-:Y:S01]  /*6f70*/  FMUL R43, R70.reuse, R43 ;  /* 0x0000002b462b7220 */ /* 0x040fe20000400000 */
[--C-:B------:R-:W-:Y:S01]  /*6f80*/  HADD2.F32 R115, -RZ, R116.reuse.H0_H0 ;  /* 0x20000074ff737230 */ /* 0x100fe20000004100 */
[----:B------:R-:W-:Y:S01]  /*6f90*/  F2FP.SATFINITE.E5M2.F32.PACK_AB_MERGE_C R196, R39, R34, RZ ;  /* 0x0000002227c4723e */ /* 0x000fe200048060ff */
[C---:B------:R-:W-:Y:S01]  /*6fa0*/  FFMA R38, R73.reuse, R111, R38 ;  /* 0x0000006f49267223 */ /* 0x040fe20000000026 */
[C---:B------:R-:W-:Y:S01]  /*6fb0*/  FFMA R43, R73.reuse, R112, R43 ;  /* 0x00000070492b7223 */ /* 0x040fe2000000002b */
[----:B------:R-:W-:Y:S01]  /*6fc0*/  FFMA R40, R73, R113, R40 ;  /* 0x0000007149287223 */ /* 0x000fe20000000028 */
[----:B------:R-:W-:Y:S01]  /*6fd0*/  F2FP.SATFINITE.E5M2.F32.PACK_AB_MERGE_C R196, R33, R32, R196 ;  /* 0x0000002021c4723e */ /* 0x000fe200048060c4 */
[----:B------:R-:W-:Y:S01]  /*6fe0*/  FFMA R41, R73, R114, R41 ;  /* 0x0000007249297223 */ /* 0x000fe20000000029 */
[----:B------:R-:W-:Y:S01]  /*6ff0*/  HADD2.F32 R116, -RZ, R116.H1_H1 ;  /* 0x30000074ff747230 */ /* 0x000fe20000004100 */
[----:B------:R-:W-:Y:S01]  /*7000*/  F2FP.SATFINITE.E5M2.F32.PACK_AB_MERGE_C R197, R43, R38, RZ ;  /* 0x000000262bc5723e */ /* 0x000fe200048060ff */
[C---:B------:R-:W-:Y:S01]  /*7010*/  FMUL R42, R70.reuse, R46 ;  /* 0x0000002e462a7220 */ /* 0x040fe20000400000 */
[C---:B------:R-:W-:Y:S01]  /*7020*/  FMUL R47, R70.reuse, R47 ;  /* 0x0000002f462f7220 */ /* 0x040fe20000400000 */
[--C-:B------:R-:W-:Y:S01]  /*7030*/  HADD2.F32 R119, -RZ, R120.reuse.H0_H0 ;  /* 0x20000078ff777230 */ /* 0x100fe20000004100 */
[----:B------:R-:W-:Y:S01]  /*7040*/  F2FP.SATFINITE.E5M2.F32.PACK_AB_MERGE_C R197, R37, R36, R197 ;  /* 0x0000002425c5723e */ /* 0x000fe200048060c5 */
[C---:B------:R-:W-:Y:S01]  /*7050*/  FFMA R42, R73.reuse, R115, R42 ;  /* 0x00000073492a7223 */ /* 0x040fe2000000002a */
[C---:B------:R-:W-:Y:S01]  /*7060*/  FFMA R47, R73.reuse, R116, R47 ;  /* 0x00000074492f7223 */ /* 0x040fe2000000002f */
[----:B------:R-:W-:Y:S01]  /*7070*/  FFMA R44, R73, R117, R44 ;  /* 0x00000075492c7223 */ /* 0x000fe2000000002c */
[----:B------:R-:W-:Y:S01]  /*7080*/  ISETP.NE.AND P6, PT, R189, RZ, PT ;  /* 0x000000ffbd00720c */ /* 0x000fe20003fc5270 */
[----:B------:R-:W-:Y:S01]  /*7090*/  FFMA R45, R73, R118, R45 ;  /* 0x00000076492d7223 */ /* 0x000fe2000000002d */
[----:B------:R-:W-:Y:S01]  /*70a0*/  HADD2.F32 R120, -RZ, R120.H1_H1 ;  /* 0x30000078ff787230 */ /* 0x000fe20000004100 */
[----:B------:R-:W-:Y:S01]  /*70b0*/  F2FP.SATFINITE.E5M2.F32.PACK_AB_MERGE_C R198, R47, R42, RZ ;  /* 0x0000002a2fc6723e */ /* 0x000fe200048060ff */
[C---:B------:R-:W-:Y:S01]  /*70c0*/  FMUL R46, R70.reuse, R50 ;  /* 0x00000032462e7220 */ /* 0x040fe20000400000 */
[C---:B------:R-:W-:Y:S01]  /*70d0*/  FMUL R51, R70.reuse, R51 ;  /* 0x0000003346337220 */ /* 0x040fe20000400000 */
[--C-:B------:R-:W-:Y:S02]  /*70e0*/  HADD2.F32 R123, -RZ, R124.reuse.H0_H0 ;  /* 0x2000007cff7b7230 */ /* 0x100fe40000004100 */
[C---:B------:R-:W-:Y:S01]  /*70f0*/  FMUL R50, R70.reuse, R54 ;  /* 0x0000003646327220 */ /* 0x040fe20000400000 */
[C---:B------:R-:W-:Y:S01]  /*7100*/  FFMA R46, R73.reuse, R119, R46 ;  /* 0x00000077492e7223 */ /* 0x040fe2000000002e */
[----:B------:R-:W-:Y:S02]  /*7110*/  HADD2.F32 R124, -RZ, R124.H1_H1 ;  /* 0x3000007cff7c7230 */ /* 0x000fe40000004100 */
[C---:B------:R-:W-:Y:S01]  /*7120*/  FFMA R51, R73.reuse, R120, R51 ;  /* 0x0000007849337223 */ /* 0x040fe20000000033 */
[C---:B------:R-:W-:Y:S01]  /*7130*/  FMUL R55, R70.reuse, R55 ;  /* 0x0000003746377220 */ /* 0x040fe20000400000 */
[C---:B------:R-:W-:Y:S01]  /*7140*/  FFMA R48, R73.reuse, R121, R48 ;  /* 0x0000007949307223 */ /* 0x040fe20000000030 */
[C---:B------:R-:W-:Y:S01]  /*7150*/  FFMA R49, R73.reuse, R122, R49 ;  /* 0x0000007a49317223 */ /* 0x040fe20000000031 */
[--C-:B------:R-:W-:Y:S02]  /*7160*/  HADD2.F32 R127, -RZ, R128.reuse.H0_H0 ;  /* 0x20000080ff7f7230 */ /* 0x100fe40000004100 */
[C---:B------:R-:W-:Y:S01]  /*7170*/  FFMA R50, R73.reuse, R123, R50 ;  /* 0x0000007b49327223 */ /* 0x040fe20000000032 */
[----:B------:R-:W-:Y:S02]  /*7180*/  HADD2.F32 R128, -RZ, R128.H1_H1 ;  /* 0x30000080ff807230 */ /* 0x000fe40000004100 */
[C---:B------:R-:W-:Y:S01]  /*7190*/  FMUL R54, R70.reuse, R58 ;  /* 0x0000003a46367220 */ /* 0x040fe20000400000 */
        /* <DEDUP_REMOVED lines=16> */
[----:B------:R-:W-:Y:S01]  /*72a0*/  FFMA R63, R73, R132, R63 ;  /* 0x00000084493f7223 */ /* 0x000fe2000000003f */
[----:B------:R-:W-:Y:S01]  /*72b0*/  FMUL R67, R70, R67 ;  /* 0x0000004346437220 */ /* 0x000fe20000400000 */
[----:B------:R-:W-:Y:S01]  /*72c0*/  F2FP.SATFINITE.E5M2.F32.PACK_AB_MERGE_C R199, R51, R46, RZ ;  /* 0x0000002e33c7723e */ /* 0x000fe200048060ff */
[C---:B------:R-:W-:Y:S01]  /*72d0*/  FFMA R60, R73.reuse, R133, R60 ;  /* 0x00000085493c7223 */ /* 0x040fe2000000003c */
[C---:B------:R-:W-:Y:S01]  /*72e0*/  FFMA R61, R73.reuse, R134, R61 ;  /* 0x00000086493d7223 */ /* 0x040fe2000000003d */
[C---:B------:R-:W-:Y:S01]  /*72f0*/  FFMA R62, R73.reuse, R135, R62 ;  /* 0x00000087493e7223 */ /* 0x040fe2000000003e */
[----:B------:R-:W-:Y:S01]  /*7300*/  FFMA R67, R73, R136, R67 ;  /* 0x0000008849437223 */ /* 0x000fe20000000043 */
[----:B------:R-:W-:Y:S02]  /*7310*/  F2FP.SATFINITE.E5M2.F32.PACK_AB_MERGE_C R198, R41, R40, R198 ;  /* 0x0000002829c6723e */ /* 0x000fe400048060c6 */
[----:B------:R-:W-:Y:S02]  /*7320*/  F2FP.SATFINITE.E5M2.F32.PACK_AB_MERGE_C R199, R45, R44, R199 ;  /* 0x0000002c2dc7723e */ /* 0x000fe400048060c7 */
[----:B------:R-:W-:Y:S02]  /*7330*/  F2FP.SATFINITE.E5M2.F32.PACK_AB_MERGE_C R200, R55, R50, RZ ;  /* 0x0000003237c8723e */ /* 0x000fe400048060ff */
[----:B------:R-:W-:Y:S01]  /*7340*/  F2FP.SATFINITE.E5M2.F32.PACK_AB_MERGE_C R201, R59, R54, RZ ;  /* 0x000000363bc9723e */ /* 0x000fe200048060ff */
[----:B------:R1:W-:Y:S01]  /*7350*/  STS.128 [R179+0x8020], R196 ;  /* 0x008020c4b3007388 */ /* 0x0003e20000000c00 */
[----:B------:R-:W-:Y:S02]  /*7360*/  F2FP.SATFINITE.E5M2.F32.PACK_AB_MERGE_C R202, R63, R58, RZ ;  /* 0x0000003a3fca723e */ /* 0x000fe400048060ff */
[----:B------:R-:W-:Y:S02]  /*7370*/  F2FP.SATFINITE.E5M2.F32.PACK_AB_MERGE_C R203, R67, R62, RZ ;  /* 0x0000003e43cb723e */ /* 0x000fe400048060ff */
[----:B------:R-:W-:Y:S02]  /*7380*/  F2FP.SATFINITE.E5M2.F32.PACK_AB_MERGE_C R200, R49, R48, R200 ;  /* 0x0000003031c8723e */ /* 0x000fe400048060c8 */
[----:B------:R-:W-:Y:S02]  /*7390*/  F2FP.SATFINITE.E5M2.F32.PACK_AB_MERGE_C R201, R53, R52, R201 ;  /* 0x0000003435c9723e */ /* 0x000fe400048060c9 */
[----:B------:R-:W-:Y:S02]  /*73a0*/  F2FP.SATFINITE.E5M2.F32.PACK_AB_MERGE_C R202, R57, R56, R202 ;  /* 0x0000003839ca723e */ /* 0x000fe400048060ca */
[----:B------:R-:W-:Y:S02]  /*73b0*/  F2FP.SATFINITE.E5M2.F32.PACK_AB_MERGE_C R203, R61, R60, R203 ;  /* 0x0000003c3dcb723e */ /* 0x000fe400048060cb */
[----:B------:R-:W-:Y:S02]  /*73c0*/  LEA R190, R166, UR44, 0x3 ;  /* 0x0000002ca6be7c11 */ /* 0x000fe4000f8e18ff */
[----:B------:R-:W-:Y:S01]  /*73d0*/  @P6 SHF.L.U32 R191, R165, 0x1f, RZ ;  /* 0x0000001fa5bf6819 */ /* 0x000fe200000006ff */
[----:B------:R1:W-:Y:S01]  /*73e0*/  STS.128 [R178+0x8010], R200 ;  /* 0x008010c8b2007388 */ /* 0x0003e20000000c00 */
[----:B------:R-:W-:Y:S01]  /*73f0*/  @!PT LDS RZ, [RZ] ;  /* 0x00000000fffff984 */ /* 0x000fe20000000800 */
[----:B------:R-:W-:Y:S01]  /*7400*/  @!PT LDS RZ, [RZ] ;  /* 0x00000000fffff984 */ /* 0x000fe20000000800 */
[----:B------:R-:W-:Y:S01]  /*7410*/  @!PT LDS RZ, [RZ] ;  /* 0x00000000fffff984 */ /* 0x000fe20000000800 */
[----:B------:R-:W-:Y:S01]  /*7420*/  @!PT LDS RZ, [RZ] ;  /* 0x00000000fffff984 */ /* 0x000fe20000000800 */
[----:B------:R2:W-:Y:S07]  /*7430*/  MEMBAR.ALL.CTA ;  /* 0x0000000000007992 */ /* 0x0005ee0000008000 */
[----:B--2---:R-:W2:Y:S02]  /*7440*/  FENCE.VIEW.ASYNC.S ;  /* 0x00000000000073c6 */ /* 0x004ea40000000000 */
[----:B--2---:R-:W-:Y:S06]  /*7450*/  BAR.SYNC.DEFER_BLOCKING 0x1, 0x80 ;  /* 0x0042000000007b1d */ /* 0x004fec0000010000 */
[----:B------:R-:W-:Y:S05]  /*7460*/  @P0 BRA `(.L_x_104) ;  /* 0x0000000000280947 */ /* 0x000fea0003800000 */
[----:B------:R-:W-:Y:S01]  /*7470*/  UIADD3 UR4, UPT, UPT, UR44, 0x8200, URZ ;  /* 0x000082002c047890 */ /* 0x000fe2000fffe0ff */
[----:B------:R-:W-:Y:S05]  /*7480*/  UMOV UR51, UR36 ;  /* 0x0000002400337c82 */ /* 0x000fea0008000000 */
[----:B------:R-:W-:Y:S01]  /*7490*/  MOV R173, UR4 ;  /* 0x0000000400ad7c02 */ /* 0x000fe20008000f00 */
[----:B------:R-:W-:Y:S03]  /*74a0*/  UIADD3 UR4, UP0, UPT, UR62, 0x680, URZ ;  /* 0x000006803e047890 */ /* 0x000fe6000ff1e0ff */
[----:B------:R-:W-:Y:S01]  /*74b0*/  R2UR UR48, R173 ;  /* 0x00000000ad3072ca */ /* 0x000fe200000e0000 */
[----:B------:R-:W-:Y:S11]  /*74c0*/  UIADD3.X UR5, UPT, UPT, URZ, UR63, URZ, UP0, !UPT ;  /* 0x0000003fff057290 */ /* 0x000ff600087fe4ff */
[----:B------:R-:W-:Y:S01]  /*74d0*/  @!UPT UIADD3 URZ, UPT, UPT, URZ, URZ, URZ ;  /* 0x000000fffffff290 */ /* 0x000fe2000fffe0ff */
[----:B------:R2:W-:Y:S01]  /*74e0*/  UTMASTG.3D [UR48], [UR4] ;  /* 0x00000030040073b5 */ /* 0x0005e20008010000 */
[----:B------:R0:W-:Y:S01]  /*74f0*/  UTMACMDFLUSH ;  /* 0x00000000000079b7 */ /* 0x0001e20000000000 */
[----:B--2---:R-:W-:Y:S04]  /*7500*/  DEPBAR.LE SB0, 0x1 ;  /* 0x000080400000791a */ /* 0x004fe80000000000 */
.L_x_104:
[----:B------:R-:W-:Y:S05]  /*7510*/  BSYNC.RECONVERGENT B0 ;  /* 0x0000000000007941 */ /* 0x000fea0003800200 */
.L_x_103:
[----:B------:R-:W-:Y:S06]  /*7520*/  BAR.SYNC.DEFER_BLOCKING 0x1, 0x80 ;  /* 0x0042000000007b1d */ /* 0x000fec0000010000 */
[----:B------:R-:W2:Y:S01]  /*7530*/  @P6 SYNCS.PHASECHK.TRANS64.TRYWAIT P0, [R190+URZ+0x30], R191 ;  /* 0x000030bfbe0065a7 */ /* 0x000ea200080011ff */
[----:B------:R-:W-:Y:S01]  /*7540*/  BSSY B1, `(.L_x_105) ;  /* 0x0000023000017945 */ /* 0x000fe20003800000 */
[----:B--2---:R-:W-:Y:S03]  /*7550*/  @P6 SEL R180, RZ, 0x1, !P0 ;  /* 0x00000001ffb46807 */ /* 0x004fe60004000000 */
[----:B------:R-:W-:Y:S05]  /*7560*/  @!P6 BRA `(.L_x_106) ;  /* 0x000000000080e947 */ /* 0x000fea0003800000 */
[----:B------:R-:W-:Y:S01]  /*7570*/  ISETP.NE.AND P1, PT, R181, RZ, PT ;  /* 0x000000ffb500720c */ /* 0x000fe20003f25270 */
[----:B------:R-:W2:Y:S01]  /*7580*/  S2R R0, SR_CgaCtaId ;  /* 0x0000000000007919 */ /* 0x000ea20000008800 */
[----:B------:R-:W-:Y:S01]  /*7590*/  ISETP.NE.AND P0, PT, R180, RZ, PT ;  /* 0x000000ffb400720c */ /* 0x000fe20003f05270 */
[----:B------:R-:W-:Y:S10]  /*75a0*/  BSSY B0, `(.L_x_107) ;  /* 0x0000009000007945 */ /* 0x000ff40003800000 */
[----:B------:R-:W-:Y:S04]  /*75b0*/  @P1 IMAD R3, R166, 0x2000, R171 ;  /* 0x00002000a6031824 */ /* 0x000fe800078e02ab */
[C---:B------:R-:W-:Y:S01]  /*75c0*/  @P1 IMAD.IADD R6, R3.reuse, 0x1, R182 ;  /* 0x0000000103061824 */ /* 0x040fe200078e02b6 */
[----:B------:R-:W-:Y:S03]  /*75d0*/  @P1 IADD3 R4, PT, PT, R3, R188, RZ ;  /* 0x000000bc03041210 */ /* 0x000fe60007ffe0ff */
[----:B------:R-:W-:Y:S01]  /*75e0*/  @P1 IMAD.IADD R2, R183, 0x1, R6 ;  /* 0x00000001b7021824 */ /* 0x000fe200078e0206 */
[----:B------:R-:W-:Y:S06]  /*75f0*/  @P0 BRA `(.L_x_108) ;  /* 0x00000000000c0947 */ /* 0x000fec0003800000 */
[----:B------:R-:W-:Y:S04]  /*7600*/  SHF.L.U32 R5, R165, 0x1f, RZ ;  /* 0x0000001fa5057819 */ /* 0x000fe800000006ff */
[----:B------:R-:W3:Y:S02]  /*7610*/  SYNCS.PHASECHK.TRANS64.TRYWAIT P0, [R190+URZ+0x30], R5 ;  /* 0x00003005be0075a7 */ /* 0x000ee400080011ff */
[----:B---3--:R-:W-:Y:S05]  /*7620*/  @!P0 BRA `(.L_x_109) ;  /* 0x0000004800b88947 */ /* 0x008fea0003800000 */
.L_x_108:
[----:B------:R-:W-:Y:S05]  /*7630*/  BSYNC B0 ;  /* 0x0000000000007941 */ /* 0x000fea0003800000 */
.L_x_107:
[----:B------:R-:W-:Y:S01]  /*7640*/  ISETP.NE.AND P0, PT, R181, RZ, PT ;  /* 0x000000ffb500720c */ /* 0x000fe20003f05270 */
[----:B---3--:R-:W-:Y:S02]  /*7650*/  VIADD R5, R190, 0x50 ;  /* 0x00000050be057836 */ /* 0x008fe40000000000 */
[----:B------:R-:W-:Y:S03]  /*7660*/  VIADD R166, R166, 0x1 ;  /* 0x00000001a6a67836 */ /* 0x000fe60000000000 */
[----:B--2---:R-:W-:Y:S07]  /*7670*/  PRMT R0, R0, 0x654, R5 ;  /* 0x0000065400007816 */ /* 0x004fee0000000005 */
[----:B------:R2:W3:Y:S04]  /*7680*/  @P0 LDS.128 R140, [R3] ;  /* 0x00000000038c0984 */ /* 0x0004e80000000c00 */
[----:B------:R2:W4:Y:S04]  /*7690*/  @P0 LDS.128 R148, [R4+0x20] ;  /* 0x0000200004940984 */ /* 0x0005280000000c00 */
        /* <DEDUP_REMOVED lines=12> */
[----:B--234-:R-:W-:Y:S02]  /*7760*/  LOP3.LUT R165, R165, R0, RZ, 0x3c, !PT ;  /* 0x00000000a5a57212 */ /* 0x01cfe400078e3cff */
.L_x_106:
[----:B------:R-:W-:Y:S05]  /*7770*/  BSYNC B1 ;  /* 0x0000000000017941 */ /* 0x000fea0003800000 */
.L_x_105:
[----:B------:R-:W-:Y:S01]  /*7780*/  VIADD R0, R71, 0x40 ;  /* 0x0000004047007836 */ /* 0x000fe20000000000 */
[----:B------:R-:W-:Y:S04]  /*7790*/  BSSY.RECONVERGENT B6, `(.L_x_110) ;  /* 0x0000015000067945 */ /* 0x000fe80003800200 */
[----:B------:R-:W-:Y:S04]  /*77a0*/  SHF.R.U32.HI R0, RZ, 0x15, R0 ;  /* 0x00000015ff007819 */ /* 0x000fe80000011600 */
[----:B------:R-:W-:Y:S11]  /*77b0*/  LOP3.LUT P0, RZ, R0, 0x3, R159, 0x48, !PT ;  /* 0x0000000300ff7812 */ /* 0x000ff6000780489f */
[----:B------:R-:W-:Y:S02]  /*77c0*/  @!UPT UIADD3 URZ, UPT, UPT, URZ, URZ, URZ ;  /* 0x000000fffffff290 */ /* 0x000fe4000fffe0ff */
        /* <DEDUP_REMOVED lines=8> */
[----:B------:R-:W5:Y:S01]  /*7850*/  LDCU.64 UR4, c[0x4][0x18] ;  /* 0x01000300ff0477ac */ /* 0x000f620008000a00 */
[----:B--2---:R-:W-:Y:S01]  /*7860*/  MOV R5, UR9 ;  /* 0x0000000900057c02 */ /* 0x004fe20008000f00 */
[----:B------:R-:W-:Y:S01]  /*7870*/  IMAD.U32 R4, RZ, RZ, UR8 ;  /* 0x00000008ff047e24 */ /* 0x000fe2000f8e00ff */
[----:B---3--:R-:W-:Y:S01]  /*7880*/  MOV R7, UR7 ;  /* 0x0000000700077c02 */ /* 0x008fe20008000f00 */
[----:B------:R-:W-:Y:S01]  /*7890*/  IMAD.U32 R6, RZ, RZ, UR6 ;  /* 0x00000006ff067e24 */ /* 0x000fe2000f8e00ff */
[----:B-----5:R-:W-:Y:S01]  /*78a0*/  MOV R11, UR5 ;  /* 0x00000005000b7c02 */ /* 0x020fe20008000f00 */
[----:B------:R-:W-:Y:S02]  /*78b0*/  IMAD.U32 R10, RZ, RZ, UR4 ;  /* 0x00000004ff0a7e24 */ /* 0x000fe4000f8e00ff */
[----:B------:R-:W-:Y:S07]  /*78c0*/  LEPC R20, `(.L_x_111) ;  /* 0x000000001014794e */ /* 0x000fee0000000000 */
[----:B-1--4-:R-:W-:Y:S05]  /*78d0*/  CALL.ABS.NOINC R2 ;  /* 0x0000000002007343 */ /* 0x012fea0003c00000 */
.L_x_111:
[----:B------:R-:W-:Y:S05]  /*78e0*/  BSYNC.RECONVERGENT B6 ;  /* 0x0000000000067941 */ /* 0x000fea0003800200 */
.L_x_110:
[----:B------:R-:W-:Y:S01]  /*78f0*/  F2FP.F16.E5M2.UNPACK_B R4, R141 ;  /* 0x0000008dff04723e */ /* 0x000fe200020004ff */
[----:B------:R-:W-:Y:S05]  /*7900*/  WARPSYNC.ALL ;  /* 0x0000000000007948 */ /* 0x000fea0003800000 */
[----:B------:R-:W-:Y:S01]  /*7910*/  R2UR UR4, R71 ;  /* 0x00000000470472ca */ /* 0x000fe200000e0000 */
[--C-:B------:R-:W-:Y:S01]  /*7920*/  HADD2.F32 R78, -RZ, R4.reuse.H0_H0 ;  /* 0x20000004ff4e7230 */ /* 0x100fe20000004100 */
[-C--:B------:R-:W-:Y:S01]  /*7930*/  F2FP.F16.E5M2.UNPACK_B R0, R140.reuse ;  /* 0x0000008cff00723e */ /* 0x080fe200020004ff */
[----:B------:R-:W-:Y:S01]  /*7940*/  HADD2.F32 R75, -RZ, R4.H1_H1 ;  /* 0x30000004ff4b7230 */ /* 0x000fe20000004100 */
[----:B------:R-:W-:Y:S01]  /*7950*/  F2FP.F16.E5M2.UNPACK_B R4, R143 ;  /* 0x0000008fff04723e */ /* 0x000fe200020004ff */
[----:B------:R-:W-:Y:S01]  /*7960*/  BSSY.RECONVERGENT B0, `(.L_x_112) ;  /* 0x0000116000007945 */ /* 0x000fe20003800200 */
[----:B------:R-:W-:Y:S01]  /*7970*/  F2FP.F16.E5M2.UNPACK_B R3, R140.H1 ;  /* 0x0000008cff03723e */ /* 0x000fe200030004ff */
[--C-:B------:R-:W-:Y:S01]  /*7980*/  HADD2.F32 R2, -RZ, R0.reuse.H0_H0 ;  /* 0x20000000ff027230 */ /* 0x100fe20000004100 */
[----:B-1----:R-:W-:Y:S01]  /*7990*/  F2FP.F16.E5M2.UNPACK_B R127, R154 ;  /* 0x0000009aff7f723e */ /* 0x002fe200020004ff */
[----:B------:R-:W-:Y:S01]  /*79a0*/  HADD2.F32 R72, -RZ, R0.H1_H1 ;  /* 0x30000000ff487230 */ /* 0x000fe20000004100 */
[----:B------:R-:W-:Y:S01]  /*79b0*/  F2FP.F16.E5M2.UNPACK_B R0, R141.H1 ;  /* 0x0000008dff00723e */ /* 0x000fe200030004ff */
[--C-:B------:R-:W-:Y:S01]  /*79c0*/  HADD2.F32 R74, -RZ, R3.reuse.H0_H0 ;  /* 0x20000003ff4a7230 */ /* 0x100fe20000004100 */
[----:B------:R-:W-:Y:S01]  /*79d0*/  F2FP.F16.E5M2.UNPACK_B R117, R151.H1 ;  /* 0x00000097ff75723e */ /* 0x000fe200030004ff */
[----:B------:R-:W-:Y:S01]  /*79e0*/  HADD2.F32 R76, -RZ, R3.H1_H1 ;  /* 0x30000003ff4c7230 */ /* 0x000fe20000004100 */
[-C--:B------:R-:W-:Y:S01]  /*79f0*/  F2FP.F16.E5M2.UNPACK_B R3, R142.reuse ;  /* 0x0000008eff03723e */ /* 0x080fe200020004ff */
[--C-:B------:R-:W-:Y:S01]  /*7a00*/  HADD2.F32 R80, -RZ, R0.reuse.H0_H0 ;  /* 0x20000000ff507230 */ /* 0x100fe20000004100 */
[----:B------:R-:W-:Y:S01]  /*7a10*/  ISETP.NE.AND P0, PT, R174, RZ, PT ;  /* 0x000000ffae00720c */ /* 0x000fe20003f05270 */
[----:B------:R-:W-:Y:S01]  /*7a20*/  HADD2.F32 R77, -RZ, R0.H1_H1 ;  /* 0x30000000ff4d7230 */ /* 0x000fe20000004100 */
[----:B------:R-:W-:Y:S01]  /*7a30*/  F2FP.F16.E5M2.UNPACK_B R0, R142.H1 ;  /* 0x0000008eff00723e */ /* 0x000fe200030004ff */
[--C-:B------:R-:W-:Y:S01]  /*7a40*/  HADD2.F32 R82, -RZ, R3.reuse.H0_H0 ;  /* 0x20000003ff527230 */ /* 0x100fe20000004100 */
[----:B------:R-:W-:Y:S01]  /*7a50*/  ISETP.NE.AND P6, PT, R189, RZ, PT ;  /* 0x000000ffbd00720c */ /* 0x000fe20003fc5270 */
[----:B------:R-:W-:Y:S01]  /*7a60*/  HADD2.F32 R79, -RZ, R3.H1_H1 ;  /* 0x30000003ff4f7230 */ /* 0x000fe20000004100 */
[----:B------:R-:W-:Y:S01]  /*7a70*/  F2FP.F16.E5M2.UNPACK_B R3, R143.H1 ;  /* 0x0000008fff03723e */ /* 0x000fe200030004ff */
[--C-:B------:R-:W-:Y:S02]  /*7a80*/  HADD2.F32 R84, -RZ, R0.reuse.H0_H0 ;  /* 0x20000000ff547230 */ /* 0x100fe40000004100 */
[----:B------:R-:W-:Y:S01]  /*7a90*/  HADD2.F32 R81, -RZ, R0.H1_H1 ;  /* 0x30000000ff517230 */ /* 0x000fe20000004100 */
[-C--:B------:R-:W-:Y:S01]  /*7aa0*/  F2FP.F16.E5M2.UNPACK_B R0, R144.reuse ;  /* 0x00000090ff00723e */ /* 0x080fe200020004ff */
[--C-:B------:R-:W-:Y:S02]  /*7ab0*/  HADD2.F32 R86, -RZ, R4.reuse.H0_H0 ;  /* 0x20000004ff567230 */ /* 0x100fe40000004100 */
[----:B------:R-:W-:Y:S01]  /*7ac0*/  HADD2.F32 R83, -RZ, R4.H1_H1 ;  /* 0x30000004ff537230 */ /* 0x000fe20000004100 */
[-C--:B------:R-:W-:Y:S01]  /*7ad0*/  F2FP.F16.E5M2.UNPACK_B R4, R145.reuse ;  /* 0x00000091ff04723e */ /* 0x080fe200020004ff */
[--C-:B------:R-:W-:Y:S02]  /*7ae0*/  HADD2.F32 R90, -RZ, R0.reuse.H0_H0 ;  /* 0x20000000ff5a7230 */ /* 0x100fe40000004100 */
[----:B------:R-:W-:Y:S01]  /*7af0*/  HADD2.F32 R87, -RZ, R0.H1_H1 ;  /* 0x30000000ff577230 */ /* 0x000fe20000004100 */
[----:B------:R-:W-:Y:S01]  /*7b00*/  F2FP.F16.E5M2.UNPACK_B R0, R145.H1 ;  /* 0x00000091ff00723e */ /* 0x000fe200030004ff */
[--C-:B------:R-:W-:Y:S02]  /*7b10*/  HADD2.F32 R88, -RZ, R3.reuse.H0_H0 ;  /* 0x20000003ff587230 */ /* 0x100fe40000004100 */
[----:B------:R-:W-:Y:S01]  /*7b20*/  HADD2.F32 R85, -RZ, R3.H1_H1 ;  /* 0x30000003ff557230 */ /* 0x000fe20000004100 */
[----:B------:R-:W-:Y:S01]  /*7b30*/  F2FP.F16.E5M2.UNPACK_B R3, R144.H1 ;  /* 0x00000090ff03723e */ /* 0x000fe200030004ff */
[--C-:B------:R-:W-:Y:S02]  /*7b40*/  HADD2.F32 R96, -RZ, R0.reuse.H0_H0 ;  /* 0x20000000ff607230 */ /* 0x100fe40000004100 */
[----:B------:R-:W-:Y:S01]  /*7b50*/  HADD2.F32 R93, -RZ, R0.H1_H1 ;  /* 0x30000000ff5d7230 */ /* 0x000fe20000004100 */
[-C--:B------:R-:W-:Y:S01]  /*7b60*/  F2FP.F16.E5M2.UNPACK_B R0, R146.reuse.H1 ;  /* 0x00000092ff00723e */ /* 0x080fe200030004ff */
[--C-:B------:R-:W-:Y:S02]  /*7b70*/  HADD2.F32 R94, -RZ, R4.reuse.H0_H0 ;  /* 0x20000004ff5e7230 */ /* 0x100fe40000004100 */
[----:B------:R-:W-:Y:S01]  /*7b80*/  HADD2.F32 R91, -RZ, R4.H1_H1 ;  /* 0x30000004ff5b7230 */ /* 0x000fe20000004100 */
[----:B------:R-:W-:Y:S01]  /*7b90*/  F2FP.F16.E5M2.UNPACK_B R4, R147 ;  /* 0x00000093ff04723e */ /* 0x000fe200020004ff */
[--C-:B------:R-:W-:Y:S02]  /*7ba0*/  HADD2.F32 R92, -RZ, R3.reuse.H0_H0 ;  /* 0x20000003ff5c7230 */ /* 0x100fe40000004100 */
[----:B------:R-:W-:Y:S01]  /*7bb0*/  HADD2.F32 R89, -RZ, R3.H1_H1 ;  /* 0x30000003ff597230 */ /* 0x000fe20000004100 */
[----:B------:R-:W-:Y:S01]  /*7bc0*/  F2FP.F16.E5M2.UNPACK_B R3, R146 ;  /* 0x00000092ff03723e */ /* 0x000fe200020004ff */
[--C-:B------:R-:W-:Y:S02]  /*7bd0*/  HADD2.F32 R100, -RZ, R0.reuse.H0_H0 ;  /* 0x20000000ff647230 */ /* 0x100fe40000004100 */
[----:B------:R-:W-:Y:S01]  /*7be0*/  HADD2.F32 R97, -RZ, R0.H1_H1 ;  /* 0x30000000ff617230 */ /* 0x000fe20000004100 */
[-C--:B------:R-:W-:Y:S01]  /*7bf0*/  F2FP.F16.E5M2.UNPACK_B R0, R148.reuse ;  /* 0x00000094ff00723e */ /* 0x080fe200020004ff */
[--C-:B------:R-:W-:Y:S02]  /*7c00*/  HADD2.F32 R102, -RZ, R4.reuse.H0_H0 ;  /* 0x20000004ff667230 */ /* 0x100fe40000004100 */
[----:B------:R-:W-:Y:S01]  /*7c10*/  HADD2.F32 R99, -RZ, R4.H1_H1 ;  /* 0x30000004ff637230 */ /* 0x000fe20000004100 */
[----:B------:R-:W-:Y:S01]  /*7c20*/  F2FP.F16.E5M2.UNPACK_B R4, R149 ;  /* 0x00000095ff04723e */ /* 0x000fe200020004ff */
[--C-:B------:R-:W-:Y:S02]  /*7c30*/  HADD2.F32 R98, -RZ, R3.reuse.H0_H0 ;  /* 0x20000003ff627230 */ /* 0x100fe40000004100 */
[----:B------:R-:W-:Y:S01]  /*7c40*/  HADD2.F32 R95, -RZ, R3.H1_H1 ;  /* 0x30000003ff5f7230 */ /* 0x000fe20000004100 */
[----:B------:R-:W-:Y:S01]  /*7c50*/  F2FP.F16.E5M2.UNPACK_B R3, R147.H1 ;  /* 0x00000093ff03723e */ /* 0x000fe200030004ff */
[--C-:B------:R-:W-:Y:S02]  /*7c60*/  HADD2.F32 R106, -RZ, R0.reuse.H0_H0 ;  /* 0x20000000ff6a7230 */ /* 0x100fe40000004100 */
[----:B------:R-:W-:Y:S01]  /*7c70*/  HADD2.F32 R103, -RZ, R0.H1_H1 ;  /* 0x30000000ff677230 */ /* 0x000fe20000004100 */
[----:B------:R-:W-:Y:S01]  /*7c80*/  F2FP.F16.E5M2.UNPACK_B R0, R148.H1 ;  /* 0x00000094ff00723e */ /* 0x000fe200030004ff */
[--C-:B------:R-:W-:Y:S02]  /*7c90*/  HADD2.F32 R110, -RZ, R4.reuse.H0_H0 ;  /* 0x20000004ff6e7230 */ /* 0x100fe40000004100 */
[----:B------:R-:W-:Y:S02]  /*7ca0*/  HADD2.F32 R107, -RZ, R4.H1_H1 ;  /* 0x30000004ff6b7230 */ /* 0x000fe40000004100 */
[--C-:B------:R-:W-:Y:S01]  /*7cb0*/  HADD2.F32 R104, -RZ, R3.reuse.H0_H0 ;  /* 0x20000003ff687230 */ /* 0x100fe20000004100 */
[----:B------:R-:W1:Y:S01]  /*7cc0*/  LDTM.x64 R4, tmem[UR4+0x40] ;  /* 0x00004004000479ee */ /* 0x000e620008340000 */
[----:B------:R-:W-:Y:S01]  /*7cd0*/  HADD2.F32 R101, -RZ, R3.H1_H1 ;  /* 0x30000003ff657230 */ /* 0x000fe20000004100 */
[----:B------:R-:W-:Y:S01]  /*7ce0*/  F2FP.F16.E5M2.UNPACK_B R3, R149.H1 ;  /* 0x00000095ff03723e */ /* 0x000fe200030004ff */
        /* <DEDUP_REMOVED lines=14> */
[----:B------:R-:W-:Y:S01]  /*7dd0*/  F2FP.F16.E5M2.UNPACK_B R0, R152.H1 ;  /* 0x00000098ff00723e */ /* 0x000fe200030004ff */
[--C-:B------:R-:W-:Y:S02]  /*7de0*/  HADD2.F32 R122, -RZ, R3.reuse.H0_H0 ;  /* 0x20000003ff7a7230 */ /* 0x100fe40000004100 */
[C---:B-1----:R-:W-:Y:S01]  /*7df0*/  FMUL R7, R70.reuse, R7 ;  /* 0x0000000746077220 */ /* 0x042fe20000400000 */
        /* <DEDUP_REMOVED lines=10> */
[C---:B------:R-:W-:Y:S01]  /*7ea0*/  FMUL R0, R70.reuse, R4 ;  /* 0x0000000446007220 */ /* 0x040fe20000400000 */
[--C-:B------:R-:W-:Y:S01]  /*7eb0*/  HADD2.F32 R130, -RZ, R127.reuse.H0_H0 ;  /* 0x2000007fff827230 */ /* 0x100fe20000004100 */
[----:B------:R-:W-:Y:S01]  /*7ec0*/  F2FP.F16.E5M2.UNPACK_B R4, R155 ;  /* 0x0000009bff04723e */ /* 0x000fe200020004ff */
[----:B------:R-:W-:Y:S02]  /*7ed0*/  HADD2.F32 R127, -RZ, R127.H1_H1 ;  /* 0x3000007fff7f7230 */ /* 0x000fe40000004100 */
[C---:B------:R-:W-:Y:S01]  /*7ee0*/  FFMA R0, R73.reuse, R2, R0 ;  /* 0x0000000249007223 */ /* 0x040fe20000000000 */
[C---:B------:R-:W-:Y:S01]  /*7ef0*/  FMUL R2, R70.reuse, R5 ;  /* 0x0000000546027220 */ /* 0x040fe20000400000 */
[--C-:B------:R-:W-:Y:S01]  /*7f00*/  HADD2.F32 R132, -RZ, R3.reuse.H0_H0 ;  /* 0x20000003ff847230 */ /* 0x100fe20000004100 */
[----:B------:R-:W-:Y:S01]  /*7f10*/  F2FP.F16.E5M2.UNPACK_B R5, R155.H1 ;  /* 0x0000009bff05723e */ /* 0x000fe200030004ff */
[----:B------:R-:W-:Y:S02]  /*7f20*/  HADD2.F32 R129, -RZ, R3.H1_H1 ;  /* 0x30000003ff817230 */ /* 0x000fe40000004100 */
[C---:B------:R-:W-:Y:S01]  /*7f30*/  FFMA R2, R73.reuse, R72, R2 ;  /* 0x0000004849027223 */ /* 0x040fe20000000002 */
[--C-:B------:R-:W-:Y:S02]  /*7f40*/  HADD2.F32 R72, -RZ, R4.reuse.H0_H0 ;  /* 0x20000004ff487230 */ /* 0x100fe40000004100 */
[C---:B------:R-:W-:Y:S01]  /*7f50*/  FMUL R3, R70.reuse, R6 ;  /* 0x0000000646037220 */ /* 0x040fe20000400000 */
[----:B------:R-:W-:Y:S02]  /*7f60*/  HADD2.F32 R131, -RZ, R4.H1_H1 ;  /* 0x30000004ff837230 */ /* 0x000fe40000004100 */
[C---:B------:R-:W-:Y:S01]  /*7f70*/  FMUL R4, R70.reuse, R9 ;  /* 0x0000000946047220 */ /* 0x040fe20000400000 */
[--C-:B------:R-:W-:Y:S02]  /*7f80*/  HADD2.F32 R133, -RZ, R5.reuse.H1_H1 ;  /* 0x30000005ff857230 */ /* 0x100fe40000004100 */
[C---:B------:R-:W-:Y:S01]  /*7f90*/  FFMA R3, R73.reuse, R74, R3 ;  /* 0x0000004a49037223 */ /* 0x040fe20000000003 */
[----:B------:R-:W-:Y:S01]  /*7fa0*/  FFMA R7, R73, R76, R7 ;  /* 0x0000004c49077223 */ /* 0x000fe20000000007 */
[----:B------:R-:W-:Y:S02]  /*7fb0*/  HADD2.F32 R74, -RZ, R5.H0_H0 ;  /* 0x20000005ff4a7230 */ /* 0x000fe40000004100 */
[C---:B------:R-:W-:Y:S01]  /*7fc0*/  FMUL R5, R70.reuse, R10 ;  /* 0x0000000a46057220 */ /* 0x040fe20000400000 */
[C---:B------:R-:W-:Y:S01]  /*7fd0*/  FMUL R6, R70.reuse, R11 ;  /* 0x0000000b46067220 */ /* 0x040fe20000400000 */
[C---:B------:R-:W-:Y:S01]  /*7fe0*/  FMUL R11, R70.reuse, R16 ;  /* 0x00000010460b7220 */ /* 0x040fe20000400000 */
[----:B------:R-:W-:Y:S01]  /*7ff0*/  F2FP.SATFINITE.E5M2.F32.PACK_AB_MERGE_C R135, R7, R3, RZ ;  /* 0x000000030787723e */ /* 0x000fe200048060ff */
[C---:B------:R-:W-:Y:S01]  /*8000*/  FMUL R3, R70.reuse, R8 ;  /* 0x0000000846037220 */ /* 0x040fe20000400000 */
[C---:B------:R-:W-:Y:S01]  /*8010*/  FMUL R7, R70.reuse, R12 ;  /* 0x0000000c46077220 */ /* 0x040fe20000400000 */
[C---:B------:R-:W-:Y:S01]  /*8020*/  FMUL R8, R70.reuse, R13 ;  /* 0x0000000d46087220 */ /* 0x040fe20000400000 */
[C---:B------:R-:W-:Y:S01]  /*8030*/  FMUL R12, R70.reuse, R17 ;  /* 0x00000011460c7220 */ /* 0x040fe20000400000 */
[C---:B------:R-:W-:Y:S01]  /*8040*/  FFMA R3, R73.reuse, R78, R3 ;  /* 0x0000004e49037223 */ /* 0x040fe20000000003 */
[C---:B------:R-:W-:Y:S01]  /*8050*/  FFMA R4, R73.reuse, R75, R4 ;  /* 0x0000004b49047223 */ /* 0x040fe20000000004 */
[C---:B------:R-:W-:Y:S01]  /*8060*/  FFMA R5, R73.reuse, R80, R5 ;  /* 0x0000005049057223 */ /* 0x040fe20000000005 */
[C---:B------:R-:W-:Y:S01]  /*8070*/  FFMA R6, R73.reuse, R77, R6 ;  /* 0x0000004d49067223 */ /* 0x040fe20000000006 */
[C---:B------:R-:W-:Y:S01]  /*8080*/  FFMA R7, R73.reuse, R82, R7 ;  /* 0x0000005249077223 */ /* 0x040fe20000000007 */
[C---:B------:R-:W-:Y:S01]  /*8090*/  FFMA R8, R73.reuse, R79, R8 ;  /* 0x0000004f49087223 */ /* 0x040fe20000000008 */
[C---:B------:R-:W-:Y:S01]  /*80a0*/  FMUL R16, R70.reuse, R21 ;  /* 0x0000001546107220 */ /* 0x040fe20000400000 */
[----:B------:R-:W-:Y:S01]  /*80b0*/  FMUL R9, R70, R14 ;  /* 0x0000000e46097220 */ /* 0x000fe20000400000 */
[----:B------:R-:W-:Y:S01]  /*80c0*/  F2FP.SATFINITE.E5M2.F32.PACK_AB_MERGE_C R5, R6, R5, RZ ;  /* 0x000000050605723e */ /* 0x000fe200048060ff */
[C---:B------:R-:W-:Y:S01]  /*80d0*/  FMUL R10, R70.reuse, R15 ;  /* 0x0000000f460a7220 */ /* 0x040fe20000400000 */
[C---:B------:R-:W-:Y:S01]  /*80e0*/  FMUL R15, R70.reuse, R20 ;  /* 0x00000014460f7220 */ /* 0x040fe20000400000 */
[C---:B------:R-:W-:Y:S01]  /*80f0*/  FFMA R9, R73.reuse, R84, R9 ;  /* 0x0000005449097223 */ /* 0x040fe20000000009 */
[C---:B------:R-:W-:Y:S01]  /*8100*/  FMUL R20, R70.reuse, R25 ;  /* 0x0000001946147220 */ /* 0x040fe20000400000 */
[C---:B------:R-:W-:Y:S01]  /*8110*/  FFMA R10, R73.reuse, R81, R10 ;  /* 0x00000051490a7223 */ /* 0x040fe2000000000a */
[C---:B------:R-:W-:Y:S01]  /*8120*/  FFMA R11, R73.reuse, R86, R11 ;  /* 0x00000056490b7223 */ /* 0x040fe2000000000b */
[C---:B------:R-:W-:Y:S01]  /*8130*/  FFMA R12, R73.reuse, R83, R12 ;  /* 0x00000053490c7223 */ /* 0x040fe2000000000c */
[C---:B------:R-:W-:Y:S01]  /*8140*/  FMUL R13, R70.reuse, R18 ;  /* 0x00000012460d7220 */ /* 0x040fe20000400000 */
[----:B------:R-:W-:Y:S01]  /*8150*/  FMUL R14, R70, R19 ;  /* 0x00000013460e7220 */ /* 0x000fe20000400000 */
[----:B------:R-:W-:Y:S01]  /*8160*/  F2FP.SATFINITE.E5M2.F32.PACK_AB_MERGE_C R9, R10, R9, RZ ;  /* 0x000000090a09723e */ /* 0x000fe200048060ff */
[C---:B------:R-:W-:Y:S01]  /*8170*/  FMUL R19, R70.reuse, R24 ;  /* 0x0000001846137220 */ /* 0x040fe20000400000 */
        /* <DEDUP_REMOVED lines=17> */
[----:B------:R-:W-:Y:S01]  /*8290*/  FMUL R27, R70, R32 ;  /* 0x00000020461b7220 */ /* 0x000fe20000400000 */
[C---:B------:R-:W-:Y:S01]  /*82a0*/  FFMA R21, R73.reuse, R96, R21 ;  /* 0x0000006049157223 */ /* 0x040fe20000000015 */
[C---:B------:R-:W-:Y:S01]  /*82b0*/  FFMA R22, R73.reuse, R93, R22 ;  /* 0x0000005d49167223 */ /* 0x040fe20000000016 */
[----:B------:R-:W-:Y:S01]  /*82c0*/  F2FP.SATFINITE.E5M2.F32.PACK_AB_MERGE_C R16, R16, R15, R17 ;  /* 0x0000000f1010723e */ /* 0x000fe20004806011 */
[C---:B------:R-:W-:Y:S01]  /*82d0*/  FFMA R23, R73.reuse, R98, R23 ;  /* 0x0000006249177223 */ /* 0x040fe20000000017 */
[C---:B------:R-:W-:Y:S01]  /*82e0*/  FFMA R24, R73.reuse, R95, R24 ;  /* 0x0000005f49187223 */ /* 0x040fe20000000018 */
[----:B------:R-:W-:Y:S01]  /*82f0*/  FMUL R32, R70, R37 ;  /* 0x0000002546207220 */ /* 0x000fe20000400000 */
[----:B------:R-:W-:Y:S01]  /*8300*/  F2FP.SATFINITE.E5M2.F32.PACK_AB_MERGE_C R21, R22, R21, RZ ;  /* 0x000000151615723e */ /* 0x000fe200048060ff */
[C---:B------:R-:W-:Y:S01]  /*8310*/  FMUL R25, R70.reuse, R30 ;  /* 0x0000001e46197220 */ /* 0x040fe20000400000 */
[C---:B------:R-:W-:Y:S01]  /*8320*/  FMUL R26, R70.reuse, R31 ;  /* 0x0000001f461a7220 */ /* 0x040fe20000400000 */
[----:B------:R-:W-:Y:S01]  /*8330*/  FMUL R31, R70, R36 ;  /* 0x00000024461f7220 */ /* 0x000fe20000400000 */
[----:B------:R-:W-:Y:S01]  /*8340*/  F2FP.SATFINITE.E5M2.F32.PACK_AB_MERGE_C R17, R20, R19, R21 ;  /* 0x000000131411723e */ /* 0x000fe20004806015 */
        /* <DEDUP_REMOVED lines=8> */
[----:B------:R-:W-:Y:S01]  /*83d0*/  FMUL R35, R70, R40 ;  /* 0x0000002846237220 */ /* 0x000fe20000400000 */
[C---:B------:R-:W-:Y:S01]  /*83e0*/  FFMA R29, R73.reuse, R104, R29 ;  /* 0x00000068491d7223 */ /* 0x040fe2000000001d */
[----:B------:R-:W-:Y:S01]  /*83f0*/  F2FP.SATFINITE.E5M2.F32.PACK_AB_MERGE_C R18, R24, R23, R18 ;  /* 0x000000171812723e */ /* 0x000fe20004806012 */
        /* <DEDUP_REMOVED lines=22> */
[C---:B------:R-:W-:Y:S01]  /*8560*/  FMUL R41, R70.reuse, R46 ;  /* 0x0000002e46297220 */ /* 0x040fe20000400000 */
[C---:B------:R-:W-:Y:S01]  /*8570*/  FMUL R42, R70.reuse, R47 ;  /* 0x0000002f462a7220 */ /* 0x040fe20000400000 */
        /* <DEDUP_REMOVED lines=8> */
[C---:B------:R-:W-:Y:S01]  /*8600*/  FMUL R47, R70.reuse, R52 ;  /* 0x00000034462f7220 */ /* 0x040fe20000400000 */
        /* <DEDUP_REMOVED lines=10> */
[C---:B------:R-:W-:Y:S01]  /*86b0*/  FFMA R45, R73.reuse, R120, R45 ;  /* 0x00000078492d7223 */ /* 0x040fe2000000002d */
[C---:B------:R-:W-:Y:S01]  /*86c0*/  FMUL R59, R70.reuse, R64 ;  /* 0x00000040463b7220 */ /* 0x040fe20000400000 */
[C---:B------:R-:W-:Y:S01]  /*86d0*/  FMUL R60, R70.reuse, R65 ;  /* 0x00000041463c7220 */ /* 0x040fe20000400000 */
[C---:B------:R-:W-:Y:S01]  /*86e0*/  FMUL R61, R70.reuse, R66 ;  /* 0x00000042463d7220 */ /* 0x040fe20000400000 */
[----:B------:R-:W-:Y:S01]  /*86f0*/  FMUL R62, R70, R67 ;  /* 0x00000043463e7220 */ /* 0x000fe20000400000 */
[C---:B------:R-:W-:Y:S01]  /*8700*/  FFMA R46, R73.reuse, R117, R46 ;  /* 0x00000075492e7223 */ /* 0x040fe2000000002e */
[----:B------:R-:W-:Y:S01]  /*8710*/  F2FP.SATFINITE.E5M2.F32.PACK_AB_MERGE_C R64, R2, R0, R135 ;  /* 0x000000000240723e */ /* 0x000fe20004806087 */
[C---:B------:R-:W-:Y:S01]  /*8720*/  FFMA R47, R73.reuse, R122, R47 ;  /* 0x0000007a492f7223 */ /* 0x040fe2000000002f */
[----:B------:R-:W-:Y:S01]  /*8730*/  F2FP.SATFINITE.E5M2.F32.PACK_AB_MERGE_C R65, R4, R3, R5 ;  /* 0x000000030441723e */ /* 0x000fe20004806005 */
[C---:B------:R-:W-:Y:S01]  /*8740*/  FFMA R48, R73.reuse, R119, R48 ;  /* 0x0000007749307223 */ /* 0x040fe20000000030 */
[----:B------:R-:W-:Y:S01]  /*8750*/  F2FP.SATFINITE.E5M2.F32.PACK_AB_MERGE_C R66, R8, R7, R9 ;  /* 0x000000070842723e */ /* 0x000fe20004806009 */
[C---:B------:R-:W-:Y:S01]  /*8760*/  FFMA R49, R73.reuse, R124, R49 ;  /* 0x0000007c49317223 */ /* 0x040fe20000000031 */
[----:B------:R-:W-:Y:S01]  /*8770*/  F2FP.SATFINITE.E5M2.F32.PACK_AB_MERGE_C R67, R12, R11, R13 ;  /* 0x0000000b0c43723e */ /* 0x000fe2000480600d */
[----:B------:R-:W-:Y:S01]  /*8780*/  FMUL R53, R70, R58 ;  /* 0x0000003a46357220 */ /* 0x000fe20000400000 */
[C---:B------:R-:W-:Y:S01]  /*8790*/  FFMA R50, R73.reuse, R121, R50 ;  /* 0x0000007949327223 */ /* 0x040fe20000000032 */
[C---:B------:R-:W-:Y:S01]  /*87a0*/  FFMA R51, R73.reuse, R126, R51 ;  /* 0x0000007e49337223 */ /* 0x040fe20000000033 */
[C---:B------:R-:W-:Y:S01]  /*87b0*/  FFMA R52, R73.reuse, R123, R52 ;  /* 0x0000007b49347223 */ /* 0x040fe20000000034 */
[----:B------:R1:W-:Y:S01]  /*87c0*/  STS.128 [R137+UR44+0xa200], R64 ;  /* 0x00a2004089007988 */ /* 0x0003e20008000c2c */
[C---:B------:R-:W-:Y:S01]  /*87d0*/  FFMA R53, R73.reuse, R128, R53 ;  /* 0x0000008049357223 */ /* 0x040fe20000000035 */
[----:B------:R-:W-:Y:S01]  /*87e0*/  F2FP.SATFINITE.E5M2.F32.PACK_AB_MERGE_C R37, R38, R37, RZ ;  /* 0x000000252625723e */ /* 0x000fe200048060ff */
[C---:B------:R-:W-:Y:S01]  /*87f0*/  FFMA R54, R73.reuse, R125, R54 ;  /* 0x0000007d49367223 */ /* 0x040fe20000000036 */
[----:B------:R-:W-:Y:S01]  /*8800*/  FMUL R58, R70, R63 ;  /* 0x0000003f463a7220 */ /* 0x000fe20000400000 */
[C---:B------:R-:W-:Y:S01]  /*8810*/  FFMA R55, R73.reuse, R130, R55 ;  /* 0x0000008249377223 */ /* 0x040fe20000000037 */
[C---:B------:R-:W-:Y:S01]  /*8820*/  FFMA R56, R73.reuse, R127, R56 ;  /* 0x0000007f49387223 */ /* 0x040fe20000000038 */
[C---:B------:R-:W-:Y:S01]  /*8830*/  FFMA R57, R73.reuse, R132, R57 ;  /* 0x0000008449397223 */ /* 0x040fe20000000039 */
[----:B------:R1:W-:Y:S01]  /*8840*/  STS.128 [R176+0xa010], R16 ;  /* 0x00a01010b0007388 */ /* 0x0003e20000000c00 */
[----:B------:R-:W-:Y:S01]  /*8850*/  F2FP.SATFINITE.E5M2.F32.PACK_AB_MERGE_C R33, R36, R35, R37 ;  /* 0x000000232421723e */ /* 0x000fe20004806025 */
[C---:B------:R-:W-:Y:S01]  /*8860*/  FFMA R58, R73.reuse, R129, R58 ;  /* 0x00000081493a7223 */ /* 0x040fe2000000003a */
[----:B------:R-:W-:Y:S01]  /*8870*/  F2FP.SATFINITE.E5M2.F32.PACK_AB_MERGE_C R34, R42, R41, RZ ;  /* 0x000000292a22723e */ /* 0x000fe200048060ff */
[C---:B------:R-:W-:Y:S01]  /*8880*/  FFMA R59, R73.reuse, R72, R59 ;  /* 0x00000048493b7223 */ /* 0x040fe2000000003b */
[----:B------:R-:W-:Y:S01]  /*8890*/  F2FP.SATFINITE.E5M2.F32.PACK_AB_MERGE_C R35, R46, R45, RZ ;  /* 0x0000002d2e23723e */ /* 0x000fe200048060ff */
        /* <DEDUP_REMOVED lines=25> */
[----:B------:R-:W-:Y:S02]  /*8a30*/  UIADD3 UR4, UP0, UPT, UR62, 0x680, URZ ;  /* 0x000006803e047890 */ /* 0x000fe4000ff1e0ff */
[----:B------:R-:W-:Y:S02]  /*8a40*/  UIADD3 UR9, UPT, UPT, UR49, 0x40, URZ ;  /* 0x0000004031097890 */ /* 0x000fe4000fffe0ff */
[----:B------:R-:W-:Y:S02]  /*8a50*/  UIADD3 UR8, UPT, UPT, UR44, 0xa200, URZ ;  /* 0x0000a2002c087890 */ /* 0x000fe4000fffe0ff */
[----:B------:R-:W-:Y:S01]  /*8a60*/  UIADD3.X UR5, UPT, UPT, URZ, UR63, URZ, UP0, !UPT ;  /* 0x0000003fff057290 */ /* 0x000fe200087fe4ff */
[----:B------:R-:W-:Y:S01]  /*8a70*/  UMOV UR10, UR50 ;  /* 0x00000032000a7c82 */ /* 0x000fe20008000000 */
[----:B------:R-:W-:Y:S07]  /*8a80*/  UMOV UR11, UR36 ;  /* 0x00000024000b7c82 */ /* 0x000fee0008000000 */
[----:B------:R2:W-:Y:S01]  /*8a90*/  UTMASTG.3D [UR8], [UR4] ;  /* 0x00000008040073b5 */ /* 0x0005e20008010000 */
[----:B------:R0:W-:Y:S01]  /*8aa0*/  UTMACMDFLUSH ;  /* 0x00000000000079b7 */ /* 0x0001e20000000000 */
[----:B--2---:R-:W-:Y:S04]  /*8ab0*/  DEPBAR.LE SB0, 0x1 ;  /* 0x000080400000791a */ /* 0x004fe80000000000 */
.L_x_113:
[----:B------:R-:W-:Y:S05]  /*8ac0*/  BSYNC.RECONVERGENT B0 ;  /* 0x0000000000007941 */ /* 0x000fea0003800200 */
.L_x_112:
        /* <DEDUP_REMOVED lines=17> */
.L_x_117:
[----:B------:R-:W-:Y:S05]  /*8be0*/  BSYNC B0 ;  /* 0x0000000000007941 */ /* 0x000fea0003800000 */
.L_x_116:
        /* <DEDUP_REMOVED lines=15> */
[----:B------:R-:W-:Y:S02]  /*8ce0*/  SEL R0, RZ, 0x1, P0 ;  /* 0x00000001ff007807 */ /* 0x000fe40000000000 */
[----:B------:R-:W-:Y:S02]  /*8cf0*/  SEL R166, R166, RZ, P0 ;  /* 0x000000ffa6a67207 */ /* 0x000fe40000000000 */
[----:B------:R-:W-:Y:S01]  /*8d00*/  LOP3.LUT R165, R165, R0, RZ, 0x3c, !PT ;  /* 0x00000000a5a57212 */ /* 0x000fe200078e3cff */
[----:B-----5:R2:W-:Y:S06]  /*8d10*/  SYNCS.ARRIVE.TRANS64.RED.A1T0 RZ, [R2+URZ], RZ ;  /* 0x000000ff02ff79a7 */ /* 0x0205ec00081004ff */
.L_x_115:
[----:B------:R-:W-:Y:S05]  /*8d20*/  BSYNC B1 ;  /* 0x0000000000017941 */ /* 0x000fea0003800000 */
.L_x_114:
[----:B------:R-:W-:Y:S01]  /*8d30*/  VIADD R0, R71, 0x80 ;  /* 0x0000008047007836 */ /* 0x000fe20000000000 */
[----:B------:R-:W-:Y:S04]  /*8d40*/  BSSY.RECONVERGENT B6, `(.L_x_119) ;  /* 0x0000015000067945 */ /* 0x000fe80003800200 */
[----:B------:R-:W-:Y:S04]  /*8d50*/  SHF.R.U32.HI R0, RZ, 0x15, R0 ;  /* 0x00000015ff007819 */ /* 0x000fe80000011600 */
[----:B------:R-:W-:Y:S11]  /*8d60*/  LOP3.LUT P0, RZ, R0, 0x3, R159, 0x48, !PT ;  /* 0x0000000300ff7812 */ /* 0x000ff6000780489f */
[----:B------:R-:W-:Y:S02]  /*8d70*/  @!UPT UIADD3 URZ, UPT, UPT, URZ, URZ, URZ ;  /* 0x000000fffffff290 */ /* 0x000fe4000fffe0ff */
[----:B------:R-:W-:Y:S05]  /*8d80*/  @!P0 BRA `(.L_x_120) ;  /* 0x0000000000408947 */ /* 0x000fea0003800000 */
[----:B------:R-:W5:Y:S01]  /*8d90*/  LDCU.64 UR8, c[0x4][0x78] ;  /* 0x01000f00ff0877ac */ /* 0x000f620008000a00 */
[----:B--2---:R-:W-:Y:S01]  /*8da0*/  MOV R3, 0x0 ;  /* 0x0000000000037802 */ /* 0x004fe20000000f00 */
[----:B------:R-:W-:Y:S02]  /*8db0*/  HFMA2 R12, -RZ, RZ, 0, 5.9604644775390625e-08 ;  /* 0x00000001ff0c7431 */ /* 0x000fe400000001ff */
[----:B------:R-:W-:Y:S02]  /*8dc0*/  IMAD.MOV.U32 R8, RZ, RZ, 0x192 ;  /* 0x00000192ff087424 */ /* 0x000fe400078e00ff */
[----:B------:R-:W-:Y:S01]  /*8dd0*/  IMAD.MOV.U32 R13, RZ, RZ, RZ ;  /* 0x000000ffff0d7224 */ /* 0x000fe200078e00ff */
[----:B------:R-:W2:Y:S01]  /*8de0*/  LDCU.64 UR6, c[0x4][0x80] ;  /* 0x01001000ff0677ac */ /* 0x000ea20008000a00 */
[----:B------:R-:W1:Y:S01]  /*8df0*/  LDC.64 R2, c[0x4][R3] ;  /* 0x0100000003027b82 */ /* 0x000e620000000a00 */
[----:B------:R-:W3:Y:S01]  /*8e00*/  LDCU.64 UR4, c[0x4][0x18] ;  /* 0x01000300ff0477ac */ /* 0x000ee20008000a00 */
[----:B-----5:R-:W-:Y:S01]  /*8e10*/  MOV R5, UR9 ;  /* 0x0000000900057c02 */ /* 0x020fe20008000f00 */
[----:B------:R-:W-:Y:S01]  /*8e20*/  IMAD.U32 R4, RZ, RZ, UR8 ;  /* 0x00000008ff047e24 */ /* 0x000fe2000f8e00ff */
[----:B--2---:R-:W-:Y:S01]  /*8e30*/  MOV R7, UR7 ;  /* 0x0000000700077c02 */ /* 0x004fe20008000f00 */
[----:B------:R-:W-:Y:S01]  /*8e40*/  IMAD.U32 R6, RZ, RZ, UR6 ;  /* 0x00000006ff067e24 */ /* 0x000fe2000f8e00ff */
[----:B---3--:R-:W-:Y:S01]  /*8e50*/  MOV R11, UR5 ;  /* 0x00000005000b7c02 */ /* 0x008fe20008000f00 */
[----:B------:R-:W-:Y:S02]  /*8e60*/  IMAD.U32 R10, RZ, RZ, UR4 ;  /* 0x00000004ff0a7e24 */ /* 0x000fe4000f8e00ff */
[----:B------:R-:W-:Y:S07]  /*8e70*/  LEPC R20, `(.L_x_120) ;  /* 0x000000001014794e */ /* 0x000fee0000000000 */
[----:B-1--4-:R-:W-:Y:S05]  /*8e80*/  CALL.ABS.NOINC R2 ;  /* 0x0000000002007343 */ /* 0x012fea0003c00000 */
.L_x_120:
[----:B------:R-:W-:Y:S05]  /*8e90*/  BSYNC.RECONVERGENT B6 ;  /* 0x0000000000067941 */ /* 0x000fea0003800200 */
.L_x_119:
[----:B--23--:R-:W-:Y:S01]  /*8ea0*/  F2FP.F16.E5M2.UNPACK_B R4, R141 ;  /* 0x0000008dff04723e */ /* 0x00cfe200020004ff */
        /* <DEDUP_REMOVED lines=13> */
[----:B----4-:R-:W-:Y:S01]  /*8f80*/  F2FP.F16.E5M2.UNPACK_B R117, R151.H1 ;  /* 0x00000097ff75723e */ /* 0x010fe200030004ff */
        /* <DEDUP_REMOVED lines=261> */
[----:B------:R-:W-:Y:S02]  /*9fe0*/  UIADD3 UR4, UPT, UPT, UR44, 0x8200, URZ ;  /* 0x000082002c047890 */ /* 0x000fe4000fffe0ff */
[----:B------:R-:W-:Y:S01]  /*9ff0*/  UIADD3 UR9, UPT, UPT, UR49, 0x80, URZ ;  /* 0x0000008031097890 */ /* 0x000fe2000fffe0ff */
[----:B------:R-:W-:Y:S01]  /*a000*/  UMOV UR10, UR50 ;  /* 0x00000032000a7c82 */ /* 0x000fe20008000000 */
[----:B------:R-:W-:Y:S02]  /*a010*/  UMOV UR11, UR36 ;  /* 0x00000024000b7c82 */ /* 0x000fe40008000000 */
        /* <DEDUP_REMOVED lines=8> */
.L_x_122:
[----:B------:R-:W-:Y:S05]  /*a0a0*/  BSYNC.RECONVERGENT B0 ;  /* 0x0000000000007941 */ /* 0x000fea0003800200 */
.L_x_121:
        /* <DEDUP_REMOVED lines=17> */
.L_x_126:
[----:B------:R-:W-:Y:S05]  /*a1c0*/  BSYNC B0 ;  /* 0x0000000000007941 */ /* 0x000fea0003800000 */
.L_x_125:
        /* <DEDUP_REMOVED lines=19> */
.L_x_124:
[----:B------:R-:W-:Y:S05]  /*a300*/  BSYNC B1 ;  /* 0x0000000000017941 */ /* 0x000fea0003800000 */
.L_x_123:
[----:B------:R-:W-:Y:S05]  /*a310*/  VIADD R0, R71, 0xc0 ;  /* 0x000000c047007836 */ /* 0x000fea0000000000 */
        /* <DEDUP_REMOVED lines=20> */
.L_x_128:
[----:B------:R-:W-:Y:S01]  /*a460*/  ISETP.NE.AND P0, PT, R174, RZ, PT ;  /* 0x000000ffae00720c */ /* 0x000fe20003f05270 */
[----:B------:R-:W-:Y:S05]  /*a470*/  WARPSYNC.ALL ;  /* 0x0000000000007948 */ /* 0x000fea0003800000 */
[----:B------:R-:W-:Y:S01]  /*a480*/  R2UR UR4, R71 ;  /* 0x00000000470472ca */ /* 0x000fe200000e0000 */
[----:B------:R-:W5:Y:S01]  /*a490*/  S2UR UR6, SR_CgaCtaId ;  /* 0x00000000000679c3 */ /* 0x000f620000008800 */
[----:B---3--:R-:W-:Y:S01]  /*a4a0*/  F2FP.F16.E5M2.UNPACK_B R11, R141 ;  /* 0x0000008dff0b723e */ /* 0x008fe200020004ff */
[----:B------:R-:W-:Y:S01]  /*a4b0*/  BSSY.RECONVERGENT B0, `(.L_x_129) ;  /* 0x000011c000007945 */ /* 0x000fe20003800200 */
[----:B------:R-:W-:Y:S02]  /*a4c0*/  F2FP.F16.E5M2.UNPACK_B R10, R142 ;  /* 0x0000008eff0a723e */ /* 0x000fe400020004ff */
[----:B------:R-:W-:Y:S01]  /*a4d0*/  F2FP.F16.E5M2.UNPACK_B R9, R143 ;  /* 0x0000008fff09723e */ /* 0x000fe200020004ff */
[--C-:B------:R-:W-:Y:S01]  /*a4e0*/  HADD2.F32 R74, -RZ, R11.reuse.H0_H0 ;  /* 0x2000000bff4a7230 */ /* 0x100fe20000004100 */
[----:B----4-:R-:W-:Y:S01]  /*a4f0*/  F2FP.F16.E5M2.UNPACK_B R8, R144 ;  /* 0x00000090ff08723e */ /* 0x010fe200020004ff */
[----:B------:R-:W-:Y:S01]  /*a500*/  HADD2.F32 R76, -RZ, R11.H1_H1 ;  /* 0x3000000bff4c7230 */ /* 0x000fe20000004100 */
[----:B------:R-:W-:Y:S01]  /*a510*/  F2FP.F16.E5M2.UNPACK_B R7, R145 ;  /* 0x00000091ff07723e */ /* 0x000fe200020004ff */
[--C-:B------:R-:W-:Y:S01]  /*a520*/  HADD2.F32 R77, -RZ, R10.reuse.H0_H0 ;  /* 0x2000000aff4d7230 */ /* 0x100fe20000004100 */
[----:B------:R-:W-:Y:S01]  /*a530*/  F2FP.F16.E5M2.UNPACK_B R6, R146 ;  /* 0x00000092ff06723e */ /* 0x000fe200020004ff */
[----:B------:R-:W-:Y:S01]  /*a540*/  HADD2.F32 R80, -RZ, R10.H1_H1 ;  /* 0x3000000aff507230 */ /* 0x000fe20000004100 */
[----:B------:R-:W-:Y:S01]  /*a550*/  F2FP.F16.E5M2.UNPACK_B R5, R147 ;  /* 0x00000093ff05723e */ /* 0x000fe200020004ff */
[--C-:B------:R-:W-:Y:S01]  /*a560*/  HADD2.F32 R81, -RZ, R9.reuse.H0_H0 ;  /* 0x20000009ff517230 */ /* 0x100fe20000004100 */
[----:B-1----:R-:W-:Y:S01]  /*a570*/  F2FP.F16.E5M2.UNPACK_B R4, R148 ;  /* 0x00000094ff04723e */ /* 0x002fe200020004ff */
[----:B------:R-:W-:Y:S01]  /*a580*/  HADD2.F32 R84, -RZ, R9.H1_H1 ;  /* 0x30000009ff547230 */ /* 0x000fe20000004100 */
[-C--:B--2---:R-:W-:Y:S01]  /*a590*/  F2FP.F16.E5M2.UNPACK_B R2, R140.reuse ;  /* 0x0000008cff02723e */ /* 0x084fe200020004ff */
[--C-:B------:R-:W-:Y:S01]  /*a5a0*/  HADD2.F32 R85, -RZ, R8.reuse.H0_H0 ;  /* 0x20000008ff557230 */ /* 0x100fe20000004100 */
[----:B------:R-:W-:Y:S01]  /*a5b0*/  F2FP.F16.E5M2.UNPACK_B R140, R140.H1 ;  /* 0x0000008cff8c723e */ /* 0x000fe200030004ff */
[----:B------:R-:W-:Y:S01]  /*a5c0*/  HADD2.F32 R87, -RZ, R8.H1_H1 ;  /* 0x30000008ff577230 */ /* 0x000fe20000004100 */
[----:B------:R-:W-:Y:S01]  /*a5d0*/  F2FP.F16.E5M2.UNPACK_B R141, R141.H1 ;  /* 0x0000008dff8d723e */ /* 0x000fe200030004ff */
[--C-:B------:R-:W-:Y:S01]  /*a5e0*/  HADD2.F32 R90, -RZ, R7.reuse.H0_H0 ;  /* 0x20000007ff5a7230 */ /* 0x100fe20000004100 */
[----:B------:R-:W-:Y:S01]  /*a5f0*/  F2FP.F16.E5M2.UNPACK_B R142, R142.H1 ;  /* 0x0000008eff8e723e */ /* 0x000fe200030004ff */
[----:B------:R-:W-:Y:S01]  /*a600*/  HADD2.F32 R91, -RZ, R7.H1_H1 ;  /* 0x30000007ff5b7230 */ /* 0x000fe20000004100 */
[----:B------:R-:W-:Y:S01]  /*a610*/  F2FP.F16.E5M2.UNPACK_B R143, R143.H1 ;  /* 0x0000008fff8f723e */ /* 0x000fe200030004ff */
[--C-:B------:R-:W-:Y:S01]  /*a620*/  HADD2.F32 R94, -RZ, R6.reuse.H0_H0 ;  /* 0x20000006ff5e7230 */ /* 0x100fe20000004100 */
[----:B------:R-:W-:Y:S01]  /*a630*/  R2UR UR5, R177 ;  /* 0x00000000b10572ca */ /* 0x000fe200000e0000 */
[----:B------:R-:W-:Y:S01]  /*a640*/  HADD2.F32 R95, -RZ, R6.H1_H1 ;  /* 0x30000006ff5f7230 */ /* 0x000fe20000004100 */
[----:B------:R-:W-:Y:S01]  /*a650*/  F2FP.F16.E5M2.UNPACK_B R107, R149 ;  /* 0x00000095ff6b723e */ /* 0x000fe200020004ff */
[--C-:B------:R-:W-:Y:S01]  /*a660*/  HADD2.F32 R98, -RZ, R5.reuse.H0_H0 ;  /* 0x20000005ff627230 */ /* 0x100fe20000004100 */
[----:B------:R-:W-:Y:S01]  /*a670*/  F2FP.F16.E5M2.UNPACK_B R111, R150 ;  /* 0x00000096ff6f723e */ /* 0x000fe200020004ff */
[----:B------:R-:W-:Y:S01]  /*a680*/  HADD2.F32 R99, -RZ, R5.H1_H1 ;  /* 0x30000005ff637230 */ /* 0x000fe20000004100 */
[----:B------:R-:W-:Y:S01]  /*a690*/  F2FP.F16.E5M2.UNPACK_B R115, R151 ;  /* 0x00000097ff73723e */ /* 0x000fe200020004ff */
[--C-:B------:R-:W-:Y:S01]  /*a6a0*/  HADD2.F32 R102, -RZ, R4.reuse.H0_H0 ;  /* 0x20000004ff667230 */ /* 0x100fe20000004100 */
[----:B------:R-:W-:Y:S01]  /*a6b0*/  F2FP.F16.E5M2.UNPACK_B R119, R152 ;  /* 0x00000098ff77723e */ /* 0x000fe200020004ff */
[----:B------:R-:W-:Y:S01]  /*a6c0*/  HADD2.F32 R103, -RZ, R4.H1_H1 ;  /* 0x30000004ff677230 */ /* 0x000fe20000004100 */
[----:B------:R-:W-:Y:S01]  /*a6d0*/  F2FP.F16.E5M2.UNPACK_B R123, R153 ;  /* 0x00000099ff7b723e */ /* 0x000fe200020004ff */
[----:B------:R-:W1:Y:S01]  /*a6e0*/  LDTM.x64 R4, tmem[UR4+0xc0] ;  /* 0x0000c004000479ee */ /* 0x000e620008340000 */
[--C-:B------:R-:W-:Y:S01]  /*a6f0*/  HADD2.F32 R0, -RZ, R2.reuse.H0_H0 ;  /* 0x20000002ff007230 */ /* 0x100fe20000004100 */
[----:B------:R-:W-:Y:S01]  /*a700*/  NOP ;  /* 0x0000000000007918 */ /* 0x000fe20000000000 */
[----:B------:R-:W-:Y:S01]  /*a710*/  UIADD3 UR4, UPT, UPT, UR5, 0xb0, URZ ;  /* 0x000000b005047890 */ /* 0x000fe2000fffe0ff */
[----:B------:R-:W-:Y:S01]  /*a720*/  HADD2.F32 R2, -RZ, R2.H1_H1 ;  /* 0x30000002ff027230 */ /* 0x000fe20000004100 */
[----:B------:R-:W-:Y:S01]  /*a730*/  F2FP.F16.E5M2.UNPACK_B R127, R154 ;  /* 0x0000009aff7f723e */ /* 0x000fe200020004ff */
[----:B------:R-:W-:Y:S01]  /*a740*/  HADD2.F32 R78, -RZ, R141.H1_H1 ;  /* 0x3000008dff4e7230 */ /* 0x000fe20000004100 */
[----:B------:R-:W-:Y:S01]  /*a750*/  F2FP.F16.E5M2.UNPACK_B R130, R155 ;  /* 0x0000009bff82723e */ /* 0x000fe200020004ff */
        /* <DEDUP_REMOVED lines=16> */
[----:B-----5:R-:W-:Y:S01]  /*a860*/  UPRMT UR4, UR6, 0x654, UR4 ;  /* 0x0000065406047896 */ /* 0x020fe20008000004 */
[C---:B-1----:R-:W-:Y:S01]  /*a870*/  FMUL R4, R70.reuse, R4 ;  /* 0x0000000446047220 */ /* 0x042fe20000400000 */
[C---:B------:R-:W-:Y:S01]  /*a880*/  FMUL R5, R70.reuse, R5 ;  /* 0x0000000546057220 */ /* 0x040fe20000400000 */
[--C-:B------:R-:W-:Y:S02]  /*a890*/  HADD2.F32 R3, -RZ, R140.reuse.H0_H0 ;  /* 0x2000008cff037230 */ /* 0x100fe40000004100 */
[C---:B------:R-:W-:Y:S01]  /*a8a0*/  FMUL R8, R70.reuse, R8 ;  /* 0x0000000846087220 */ /* 0x040fe20000400000 */
[C---:B------:R-:W-:Y:S01]  /*a8b0*/  FFMA R4, R73.reuse, R0, R4 ;  /* 0x0000000049047223 */ /* 0x040fe20000000004 */
[C---:B------:R-:W-:Y:S01]  /*a8c0*/  FFMA R5, R73.reuse, R2, R5 ;  /* 0x0000000249057223 */ /* 0x040fe20000000005 */
[C---:B------:R-:W-:Y:S01]  /*a8d0*/  FMUL R9, R70.reuse, R9 ;  /* 0x0000000946097220 */ /* 0x040fe20000400000 */
[C---:B------:R-:W-:Y:S01]  /*a8e0*/  FMUL R12, R70.reuse, R12 ;  /* 0x0000000c460c7220 */ /* 0x040fe20000400000 */
[----:B------:R-:W-:Y:S01]  /*a8f0*/  SYNCS.ARRIVE.TRANS64.RED.A1T0 RZ, [UR4], RZ ;  /* 0x000000ffffff79a7 */ /* 0x000fe20008100404 */
[C---:B------:R-:W-:Y:S01]  /*a900*/  FMUL R13, R70.reuse, R13 ;  /* 0x0000000d460d7220 */ /* 0x040fe20000400000 */
[C---:B------:R-:W-:Y:S01]  /*a910*/  FMUL R16, R70.reuse, R16 ;  /* 0x0000001046107220 */ /* 0x040fe20000400000 */
[C---:B------:R-:W-:Y:S01]  /*a920*/  FMUL R17, R70.reuse, R17 ;  /* 0x0000001146117220 */ /* 0x040fe20000400000 */
[C---:B------:R-:W-:Y:S01]  /*a930*/  FMUL R0, R70.reuse, R20 ;  /* 0x0000001446007220 */ /* 0x040fe20000400000 */
[C---:B------:R-:W-:Y:S01]  /*a940*/  FMUL R2, R70.reuse, R21 ;  /* 0x0000001546027220 */ /* 0x040fe20000400000 */
[C---:B------:R-:W-:Y:S01]  /*a950*/  FMUL R21, R70.reuse, R28 ;  /* 0x0000001c46157220 */ /* 0x040fe20000400000 */
[----:B------:R-:W-:Y:S02]  /*a960*/  HADD2.F32 R122, -RZ, R123.H0_H0 ;  /* 0x2000007bff7a7230 */ /* 0x000fe40000004100 */
[C---:B------:R-:W-:Y:S01]  /*a970*/  FMUL R6, R70.reuse, R6 ;  /* 0x0000000646067220 */ /* 0x040fe20000400000 */
[----:B------:R-:W-:Y:S02]  /*a980*/  HADD2.F32 R72, -RZ, R140.H1_H1 ;  /* 0x3000008cff487230 */ /* 0x000fe40000004100 */
[C---:B------:R-:W-:Y:S01]  /*a990*/  FMUL R7, R70.reuse, R7 ;  /* 0x0000000746077220 */ /* 0x040fe20000400000 */
[----:B------:R-:W-:Y:S02]  /*a9a0*/  HADD2.F32 R75, -RZ, R141.H0_H0 ;  /* 0x2000008dff4b7230 */ /* 0x000fe40000004100 */
[C---:B------:R-:W-:Y:S01]  /*a9b0*/  FFMA R6, R73.reuse, R3, R6 ;  /* 0x0000000349067223 */ /* 0x040fe20000000006 */
[----:B------:R-:W-:Y:S02]  /*a9c0*/  HADD2.F32 R123, -RZ, R123.H1_H1 ;  /* 0x3000007bff7b7230 */ /* 0x000fe40000004100 */
[C---:B------:R-:W-:Y:S01]  /*a9d0*/  FFMA R7, R73.reuse, R72, R7 ;  /* 0x0000004849077223 */ /* 0x040fe20000000007 */
[C---:B------:R-:W-:Y:S01]  /*a9e0*/  FFMA R8, R73.reuse, R74, R8 ;  /* 0x0000004a49087223 */ /* 0x040fe20000000008 */
[----:B------:R-:W-:Y:S01]  /*a9f0*/  FFMA R9, R73, R76, R9 ;  /* 0x0000004c49097223 */ /* 0x000fe20000000009 */
[--C-:B------:R-:W-:Y:S02]  /*aa00*/  HADD2.F32 R126, -RZ, R127.reuse.H0_H0 ;  /* 0x2000007fff7e7230 */ /* 0x100fe40000004100 */
[C---:B------:R-:W-:Y:S01]  /*aa10*/  FMUL R10, R70.reuse, R10 ;  /* 0x0000000a460a7220 */ /* 0x040fe20000400000 */
[----:B------:R-:W-:Y:S01]  /*aa20*/  F2FP.SATFINITE.E5M2.F32.PACK_AB_MERGE_C R76, R7, R6, RZ ;  /* 0x00000006074c723e */ /* 0x000fe200048060ff */
[C---:B------:R-:W-:Y:S01]  /*aa30*/  FMUL R7, R70.reuse, R24 ;  /* 0x0000001846077220 */ /* 0x040fe20000400000 */
[----:B------:R-:W-:Y:S02]  /*aa40*/  HADD2.F32 R127, -RZ, R127.H1_H1 ;  /* 0x3000007fff7f7230 */ /* 0x000fe40000004100 */
[C---:B------:R-:W-:Y:S01]  /*aa50*/  FFMA R10, R73.reuse, R75, R10 ;  /* 0x0000004b490a7223 */ /* 0x040fe2000000000a */
[----:B------:R-:W-:Y:S02]  /*aa60*/  HADD2.F32 R72, -RZ, R130.H0_H0 ;  /* 0x20000082ff487230 */ /* 0x000fe40000004100 */
[C---:B------:R-:W-:Y:S01]  /*aa70*/  FMUL R11, R70.reuse, R11 ;  /* 0x0000000b460b7220 */ /* 0x040fe20000400000 */
[--C-:B------:R-:W-:Y:S02]  /*aa80*/  HADD2.F32 R79, -RZ, R142.reuse.H0_H0 ;  /* 0x2000008eff4f7230 */ /* 0x100fe40000004100 */
[C---:B------:R-:W-:Y:S01]  /*aa90*/  FMUL R14, R70.reuse, R14 ;  /* 0x0000000e460e7220 */ /* 0x040fe20000400000 */
[----:B------:R-:W-:Y:S02]  /*aaa0*/  HADD2.F32 R82, -RZ, R142.H1_H1 ;  /* 0x3000008eff527230 */ /* 0x000fe40000004100 */
[C---:B------:R-:W-:Y:S01]  /*aab0*/  FFMA R11, R73.reuse, R78, R11 ;  /* 0x0000004e490b7223 */ /* 0x040fe2000000000b */
[C---:B------:R-:W-:Y:S01]  /*aac0*/  FFMA R12, R73.reuse, R77, R12 ;  /* 0x0000004d490c7223 */ /* 0x040fe2000000000c */
[C---:B------:R-:W-:Y:S01]  /*aad0*/  FFMA R13, R73.reuse, R80, R13 ;  /* 0x00000050490d7223 */ /* 0x040fe2000000000d */
[----:B------:R-:W-:Y:S01]  /*aae0*/  FFMA R14, R73, R79, R14 ;  /* 0x0000004f490e7223 */ /* 0x000fe2000000000e */
[----:B------:R-:W-:Y:S01]  /*aaf0*/  HADD2.F32 R75, -RZ, R130.H1_H1 ;  /* 0x30000082ff4b7230 */ /* 0x000fe20000004100 */
[----:B------:R-:W-:Y:S01]  /*ab00*/  F2FP.SATFINITE.E5M2.F32.PACK_AB_MERGE_C R78, R11, R10, RZ ;  /* 0x0000000a0b4e723e */ /* 0x000fe200048060ff */
[C---:B------:R-:W-:Y:S01]  /*ab10*/  FMUL R10, R70.reuse, R25 ;  /* 0x00000019460a7220 */ /* 0x040fe20000400000 */
[C---:B------:R-:W-:Y:S01]  /*ab20*/  FMUL R25, R70.reuse, R32 ;  /* 0x0000002046197220 */ /* 0x040fe20000400000 */
        /* <DEDUP_REMOVED lines=8> */
[C---:B------:R-:W-:Y:S01]  /*abb0*/  FMUL R19, R70.reuse, R19 ;  /* 0x0000001346137220 */ /* 0x040fe20000400000 */
[--C-:B------:R-:W-:Y:S01]  /*abc0*/  HADD2.F32 R88, -RZ, R144.reuse.H0_H0 ;  /* 0x20000090ff587230 */ /* 0x100fe20000004100 */
[----:B------:R-:W-:Y:S01]  /*abd0*/  F2FP.SATFINITE.E5M2.F32.PACK_AB_MERGE_C R14, R15, R14, RZ ;  /* 0x0000000e0f0e723e */ /* 0x000fe200048060ff */
[----:B------:R-:W-:Y:S02]  /*abe0*/  HADD2.F32 R89, -RZ, R144.H1_H1 ;  /* 0x30000090ff597230 */ /* 0x000fe40000004100 */
[C---:B------:R-:W-:Y:S01]  /*abf0*/  FFMA R19, R73.reuse, R86, R19 ;  /* 0x0000005649137223 */ /* 0x040fe20000000013 */
[C---:B------:R-:W-:Y:S01]  /*ac00*/  FFMA R0, R73.reuse, R85, R0 ;  /* 0x0000005549007223 */ /* 0x040fe20000000000 */
[----:B------:R-:W-:Y:S01]  /*ac10*/  FFMA R2, R73, R87, R2 ;  /* 0x0000005749027223 */ /* 0x000fe20000000002 */
[C---:B------:R-:W-:Y:S01]  /*ac20*/  FMUL R3, R70.reuse, R22 ;  /* 0x0000001646037220 */ /* 0x040fe20000400000 */
[C---:B------:R-:W-:Y:S01]  /*ac30*/  FMUL R22, R70.reuse, R29 ;  /* 0x0000001d46167220 */ /* 0x040fe20000400000 */
[----:B------:R-:W-:Y:S01]  /*ac40*/  F2FP.SATFINITE.E5M2.F32.PACK_AB_MERGE_C R18, R19, R18, RZ ;  /* 0x000000121312723e */ /* 0x000fe200048060ff */
[C---:B------:R-:W-:Y:S01]  /*ac50*/  FMUL R29, R70.reuse, R36 ;  /* 0x00000024461d7220 */ /* 0x040fe20000400000 */
[C---:B------:R-:W-:Y:S01]  /*ac60*/  FFMA R3, R73.reuse, R88, R3 ;  /* 0x0000005849037223 */ /* 0x040fe20000000003 */
[C---:B------:R-:W-:Y:S01]  /*ac70*/  FMUL R6, R70.reuse, R23 ;  /* 0x0000001746067220 */ /* 0x040fe20000400000 */
[--C-:B------:R-:W-:Y:S02]  /*ac80*/  HADD2.F32 R92, -RZ, R145.reuse.H0_H0 ;  /* 0x20000091ff5c7230 */ /* 0x100fe40000004100 */
[C---:B------:R-:W-:Y:S01]  /*ac90*/  FMUL R11, R70.reuse, R26 ;  /* 0x0000001a460b7220 */ /* 0x040fe20000400000 */
[----:B------:R-:W-:Y:S02]  /*aca0*/  HADD2.F32 R93, -RZ, R145.H1_H1 ;  /* 0x30000091ff5d7230 */ /* 0x000fe40000004100 */
[C---:B------:R-:W-:Y:S01]  /*acb0*/  FFMA R6, R73.reuse, R89, R6 ;  /* 0x0000005949067223 */ /* 0x040fe20000000006 */
[C---:B------:R-:W-:Y:S01]  /*acc0*/  FFMA R7, R73.reuse, R90, R7 ;  /* 0x0000005a49077223 */ /* 0x040fe20000000007 */
[C---:B------:R-:W-:Y:S01]  /*acd0*/  FFMA R10, R73.reuse, R91, R10 ;  /* 0x0000005b490a7223 */ /* 0x040fe2000000000a */
[C---:B------:R-:W-:Y:S01]  /*ace0*/  FFMA R11, R73.reuse, R92, R11 ;  /* 0x0000005c490b7223 */ /* 0x040fe2000000000b */
[----:B------:R-:W-:Y:S01]  /*acf0*/  FMUL R26, R70, R33 ;  /* 0x00000021461a7220 */ /* 0x000fe20000400000 */
[----:B------:R-:W-:Y:S01]  /*ad00*/  F2FP.SATFINITE.E5M2.F32.PACK_AB_MERGE_C R3, R6, R3, RZ ;  /* 0x000000030603723e */ /* 0x000fe200048060ff */
        /* <DEDUP_REMOVED lines=9> */
[C---:B------:R-:W-:Y:S01]  /*ada0*/  FMUL R30, R70.reuse, R37 ;  /* 0x00000025461e7220 */ /* 0x040fe20000400000 */
[C---:B------:R-:W-:Y:S01]  /*adb0*/  FMUL R37, R70.reuse, R44 ;  /* 0x0000002c46257220 */ /* 0x040fe20000400000 */
[C---:B------:R-:W-:Y:S01]  /*adc0*/  FMUL R24, R70.reuse, R31 ;  /* 0x0000001f46187220 */ /* 0x040fe20000400000 */
[--C-:B------:R-:W-:Y:S02]  /*add0*/  HADD2.F32 R100, -RZ, R147.reuse.H0_H0 ;  /* 0x20000093ff647230 */ /* 0x100fe40000004100 */
[----:B------:R-:W-:Y:S01]  /*ade0*/  FMUL R27, R70, R34 ;  /* 0x00000022461b7220 */ /* 0x000fe20000400000 */
[----:B------:R-:W-:Y:S02]  /*adf0*/  HADD2.F32 R101, -RZ, R147.H1_H1 ;  /* 0x30000093ff657230 */ /* 0x000fe40000004100 */
[C---:B------:R-:W-:Y:S01]  /*ae00*/  FFMA R24, R73.reuse, R97, R24 ;  /* 0x0000006149187223 */ /* 0x040fe20000000018 */
[C---:B------:R-:W-:Y:S01]  /*ae10*/  FFMA R25, R73.reuse, R98, R25 ;  /* 0x0000006249197223 */ /* 0x040fe20000000019 */
[C---:B------:R-:W-:Y:S01]  /*ae20*/  FFMA R26, R73.reuse, R99, R26 ;  /* 0x00000063491a7223 */ /* 0x040fe2000000001a */
[----:B------:R-:W-:Y:S01]  /*ae30*/  F2FP.F16.E5M2.UNPACK_B R152, R152.H1 ;  /* 0x00000098ff98723e */ /* 0x000fe200030004ff */
[C---:B------:R-:W-:Y:S01]  /*ae40*/  FFMA R27, R73.reuse, R100, R27 ;  /* 0x00000064491b7223 */ /* 0x040fe2000000001b */
[----:B------:R-:W-:Y:S01]  /*ae50*/  F2FP.SATFINITE.E5M2.F32.PACK_AB_MERGE_C R6, R24, R23, RZ ;  /* 0x000000171806723e */ /* 0x000fe200048060ff */
[C---:B------:R-:W-:Y:S01]  /*ae60*/  FMUL R34, R70.reuse, R41 ;  /* 0x0000002946227220 */ /* 0x040fe20000400000 */
[C---:B------:R-:W-:Y:S01]  /*ae70*/  FMUL R41, R70.reuse, R48 ;  /* 0x0000003046297220 */ /* 0x040fe20000400000 */
[----:B------:R-:W-:Y:S01]  /*ae80*/  FMUL R28, R70, R35 ;  /* 0x00000023461c7220 */ /* 0x000fe20000400000 */
[----:B------:R-:W-:Y:S01]  /*ae90*/  F2FP.F16.E5M2.UNPACK_B R153, R153.H1 ;  /* 0x00000099ff99723e */ /* 0x000fe200030004ff */
[--C-:B------:R-:W-:Y:S01]  /*aea0*/  HADD2.F32 R104, -RZ, R148.reuse.H0_H0 ;  /* 0x20000094ff687230 */ /* 0x100fe20000004100 */
[----:B------:R-:W-:Y:S01]  /*aeb0*/  F2FP.SATFINITE.E5M2.F32.PACK_AB_MERGE_C R6, R22, R21, R6 ;  /* 0x000000151606723e */ /* 0x000fe20004806006 */
[C---:B------:R-:W-:Y:S01]  /*aec0*/  FFMA R28, R73.reuse, R101, R28 ;  /* 0x00000065491c7223 */ /* 0x040fe2000000001c */
[C---:B------:R-:W-:Y:S01]  /*aed0*/  FFMA R29, R73.reuse, R102, R29 ;  /* 0x00000066491d7223 */ /* 0x040fe2000000001d */
[C---:B------:R-:W-:Y:S01]  /*aee0*/  FFMA R30, R73.reuse, R103, R30 ;  /* 0x00000067491e7223 */ /* 0x040fe2000000001e */
[----:B------:R-:W-:Y:S02]  /*aef0*/  HADD2.F32 R105, -RZ, R148.H1_H1 ;  /* 0x30000094ff697230 */ /* 0x000fe40000004100 */
[C---:B------:R-:W-:Y:S01]  /*af00*/  FMUL R31, R70.reuse, R38 ;  /* 0x00000026461f7220 */ /* 0x040fe20000400000 */
[----:B------:R-:W-:Y:S01]  /*af10*/  F2FP.F16.E5M2.UNPACK_B R154, R154.H1 ;  /* 0x0000009aff9a723e */ /* 0x000fe200030004ff */
[C---:B------:R-:W-:Y:S01]  /*af20*/  FMUL R38, R70.reuse, R45 ;  /* 0x0000002d46267220 */ /* 0x040fe20000400000 */
[C---:B------:R-:W-:Y:S01]  /*af30*/  FMUL R45, R70.reuse, R52 ;  /* 0x00000034462d7220 */ /* 0x040fe20000400000 */
[----:B------:R-:W-:Y:S01]  /*af40*/  F2FP.F16.E5M2.UNPACK_B R155, R155.H1 ;  /* 0x0000009bff9b723e */ /* 0x000fe200030004ff */
[----:B------:R-:W-:Y:S01]  /*af50*/  FFMA R31, R73, R104, R31 ;  /* 0x00000068491f7223 */ /* 0x000fe2000000001f */
[----:B------:R-:W-:Y:S01]  /*af60*/  FMUL R52, R70, R59 ;  /* 0x0000003b46347220 */ /* 0x000fe20000400000 */
[----:B------:R-:W-:Y:S01]  /*af70*/  IADD3 R68, PT, PT, R68, 0x1, RZ ;  /* 0x0000000144447810 */ /* 0x000fe20007ffe0ff */
[C---:B------:R-:W-:Y:S01]  /*af80*/  FMUL R59, R70.reuse, R66 ;  /* 0x00000042463b7220 */ /* 0x040fe20000400000 */
[----:B------:R-:W-:Y:S01]  /*af90*/  F2FP.SATFINITE.E5M2.F32.PACK_AB_MERGE_C R66, R13, R12, R14 ;  /* 0x0000000c0d42723e */ /* 0x000fe2000480600e */
[C---:B------:R-:W-:Y:S01]  /*afa0*/  FMUL R32, R70.reuse, R39 ;  /* 0x0000002746207220 */ /* 0x040fe20000400000 */
[--C-:B------:R-:W-:Y:S02]  /*afb0*/  HADD2.F32 R108, -RZ, R149.reuse.H0_H0 ;  /* 0x20000095ff6c7230 */ /* 0x100fe40000004100 */
[C---:B------:R-:W-:Y:S01]  /*afc0*/  FMUL R35, R70.reuse, R42 ;  /* 0x0000002a46237220 */ /* 0x040fe20000400000 */
[----:B------:R-:W-:Y:S02]  /*afd0*/  HADD2.F32 R109, -RZ, R149.H1_H1 ;  /* 0x30000095ff6d7230 */ /* 0x000fe40000004100 */
[C---:B------:R-:W-:Y:S01]  /*afe0*/  FFMA R32, R73.reuse, R105, R32 ;  /* 0x0000006949207223 */ /* 0x040fe20000000020 */
[----:B------:R-:W-:Y:S01]  /*aff0*/  FMUL R36, R70, R43 ;  /* 0x0000002b46247220 */ /* 0x000fe20000400000 */
[C---:B------:R-:W-:Y:S01]  /*b000*/  FFMA R33, R73.reuse, R106, R33 ;  /* 0x0000006a49217223 */ /* 0x040fe20000000021 */
[C---:B------:R-:W-:Y:S01]  /*b010*/  FFMA R34, R73.reuse, R107, R34 ;  /* 0x0000006b49227223 */ /* 0x040fe20000000022 */
[--C-:B------:R-:W-:Y:S01]  /*b020*/  HADD2.F32 R112, -RZ, R150.reuse.H0_H0 ;  /* 0x20000096ff707230 */ /* 0x100fe20000004100 */
[----:B------:R-:W-:Y:S01]  /*b030*/  F2FP.SATFINITE.E5M2.F32.PACK_AB_MERGE_C R32, R32, R31, RZ ;  /* 0x0000001f2020723e */ /* 0x000fe200048060ff */
[C---:B------:R-:W-:Y:S01]  /*b040*/  FFMA R35, R73.reuse, R108, R35 ;  /* 0x0000006c49237223 */ /* 0x040fe20000000023 */
[----:B------:R-:W-:Y:S02]  /*b050*/  HADD2.F32 R113, -RZ, R150.H1_H1 ;  /* 0x30000096ff717230 */ /* 0x000fe40000004100 */
[----:B------:R-:W-:Y:S01]  /*b060*/  FMUL R39, R70, R46 ;  /* 0x0000002e46277220 */ /* 0x000fe20000400000 */
[----:B------:R-:W-:Y:S01]  /*b070*/  F2FP.SATFINITE.E5M2.F32.PACK_AB_MERGE_C R32, R30, R29, R32 ;  /* 0x0000001d1e20723e */ /* 0x000fe20004806020 */
[C---:B------:R-:W-:Y:S01]  /*b080*/  FFMA R36, R73.reuse, R109, R36 ;  /* 0x0000006d49247223 */ /* 0x040fe20000000024 */
[C---:B------:R-:W-:Y:S01]  /*b090*/  FMUL R40, R70.reuse, R47 ;  /* 0x0000002f46287220 */ /* 0x040fe20000400000 */
[C---:B------:R-:W-:Y:S01]  /*b0a0*/  FFMA R37, R73.reuse, R110, R37 ;  /* 0x0000006e49257223 */ /* 0x040fe20000000025 */
[C---:B------:R-:W-:Y:S01]  /*b0b0*/  FFMA R38, R73.reuse, R111, R38 ;  /* 0x0000006f49267223 */ /* 0x040fe20000000026 */
[C---:B------:R-:W-:Y:S01]  /*b0c0*/  FMUL R42, R70.reuse, R49 ;  /* 0x00000031462a7220 */ /* 0x040fe20000400000 */
        /* <DEDUP_REMOVED lines=8> */
[C---:B------:R-:W-:Y:S01]  /*b150*/  FMUL R57, R70.reuse, R64 ;  /* 0x0000004046397220 */ /* 0x040fe20000400000 */
[----:B------:R-:W-:Y:S01]  /*b160*/  FFMA R42, R73, R115, R42 ;  /* 0x00000073492a7223 */ /* 0x000fe2000000002a */
[C---:B------:R-:W-:Y:S01]  /*b170*/  FMUL R46, R70.reuse, R53 ;  /* 0x00000035462e7220 */ /* 0x040fe20000400000 */
[--C-:B------:R-:W-:Y:S01]  /*b180*/  HADD2.F32 R120, -RZ, R152.reuse.H0_H0 ;  /* 0x20000098ff787230 */ /* 0x100fe20000004100 */
[----:B------:R-:W-:Y:S01]  /*b190*/  F2FP.SATFINITE.E5M2.F32.PACK_AB_MERGE_C R64, R5, R4, R76 ;  /* 0x000000040540723e */ /* 0x000fe2000480604c */
[C---:B------:R-:W-:Y:S01]  /*b1a0*/  FMUL R51, R70.reuse, R58 ;  /* 0x0000003a46337220 */ /* 0x040fe20000400000 */
[C---:B------:R-:W-:Y:S01]  /*b1b0*/  FMUL R53, R70.reuse, R60 ;  /* 0x0000003c46357220 */ /* 0x040fe20000400000 */
[C---:B------:R-:W-:Y:S01]  /*b1c0*/  FFMA R43, R73.reuse, R116, R43 ;  /* 0x00000074492b7223 */ /* 0x040fe2000000002b */
[----:B------:R-:W-:Y:S02]  /*b1d0*/  HADD2.F32 R121, -RZ, R152.H1_H1 ;  /* 0x30000098ff797230 */ /* 0x000fe40000004100 */
[C---:B------:R-:W-:Y:S01]  /*b1e0*/  FMUL R47, R70.reuse, R54 ;  /* 0x00000036462f7220 */ /* 0x040fe20000400000 */
[C---:B------:R-:W-:Y:S01]  /*b1f0*/  FMUL R58, R70.reuse, R65 ;  /* 0x00000041463a7220 */ /* 0x040fe20000400000 */
[----:B------:R-:W-:Y:S01]  /*b200*/  FMUL R60, R70, R67 ;  /* 0x00000043463c7220 */ /* 0x000fe20000400000 */
[----:B------:R-:W-:Y:S01]  /*b210*/  F2FP.SATFINITE.E5M2.F32.PACK_AB_MERGE_C R5, R20, R11, RZ ;  /* 0x0000000b1405723e */ /* 0x000fe200048060ff */
[----:B------:R-:W-:Y:S01]  /*b220*/  FFMA R44, R73, R117, R44 ;  /* 0x00000075492c7223 */ /* 0x000fe2000000002c */
[C---:B------:R-:W-:Y:S01]  /*b230*/  FMUL R48, R70.reuse, R55 ;  /* 0x0000003746307220 */ /* 0x040fe20000400000 */
[----:B------:R-:W-:Y:S01]  /*b240*/  F2FP.SATFINITE.E5M2.F32.PACK_AB_MERGE_C R65, R9, R8, R78 ;  /* 0x000000080941723e */ /* 0x000fe2000480604e */
[----:B------:R-:W-:Y:S01]  /*b250*/  FFMA R45, R73, R118, R45 ;  /* 0x00000076492d7223 */ /* 0x000fe2000000002d */
[----:B------:R-:W-:Y:S01]  /*b260*/  F2FP.SATFINITE.E5M2.F32.PACK_AB_MERGE_C R67, R17, R16, R18 ;  /* 0x000000101143723e */ /* 0x000fe20004806012 */
[----:B------:R-:W-:Y:S01]  /*b270*/  FMUL R49, R70, R56 ;  /* 0x0000003846317220 */ /* 0x000fe20000400000 */
[C---:B------:R-:W-:Y:S01]  /*b280*/  FFMA R46, R73.reuse, R119, R46 ;  /* 0x00000077492e7223 */ /* 0x040fe2000000002e */
[--C-:B------:R-:W-:Y:S02]  /*b290*/  HADD2.F32 R124, -RZ, R153.reuse.H0_H0 ;  /* 0x20000099ff7c7230 */ /* 0x100fe40000004100 */
[C---:B------:R-:W-:Y:S01]  /*b2a0*/  FFMA R47, R73.reuse, R120, R47 ;  /* 0x00000078492f7223 */ /* 0x040fe2000000002f */
[----:B------:R1:W-:Y:S01]  /*b2b0*/  STS.128 [R137+UR44+0xa200], R64 ;  /* 0x00a2004089007988 */ /* 0x0003e20008000c2c */
[----:B------:R-:W-:Y:S01]  /*b2c0*/  HADD2.F32 R125, -RZ, R153.H1_H1 ;  /* 0x30000099ff7d7230 */ /* 0x000fe20000004100 */
[----:B------:R-:W-:Y:S01]  /*b2d0*/  F2FP.SATFINITE.E5M2.F32.PACK_AB_MERGE_C R5, R10, R7, R5 ;  /* 0x000000070a05723e */ /* 0x000fe20004806005 */
[C---:B------:R-:W-:Y:S01]  /*b2e0*/  FFMA R48, R73.reuse, R121, R48 ;  /* 0x0000007949307223 */ /* 0x040fe20000000030 */
[----:B------:R-:W-:Y:S01]  /*b2f0*/  F2FP.SATFINITE.E5M2.F32.PACK_AB_MERGE_C R7, R28, R27, RZ ;  /* 0x0000001b1c07723e */ /* 0x000fe200048060ff */
        /* <DEDUP_REMOVED lines=8> */
[----:B------:R-:W-:Y:S01]  /*b380*/  FMUL R56, R70, R63 ;  /* 0x0000003f46387220 */ /* 0x000fe20000400000 */
[----:B------:R-:W-:Y:S01]  /*b390*/  F2FP.SATFINITE.E5M2.F32.PACK_AB_MERGE_C R4, R2, R0, R3 ;  /* 0x000000000204723e */ /* 0x000fe20004806003 */
[C---:B------:R-:W-:Y:S01]  /*b3a0*/  FFMA R53, R73.reuse, R126, R53 ;  /* 0x0000007e49357223 */ /* 0x040fe20000000035 */
[----:B------:R-:W-:Y:S01]  /*b3b0*/  F2FP.SATFINITE.E5M2.F32.PACK_AB_MERGE_C R7, R26, R25, R7 ;  /* 0x000000191a07723e */ /* 0x000fe20004806007 */
[C---:B------:R-:W-:Y:S01]  /*b3c0*/  FFMA R54, R73.reuse, R127, R54 ;  /* 0x0000007f49367223 */ /* 0x040fe20000000036 */
[--C-:B------:R-:W-:Y:S02]  /*b3d0*/  HADD2.F32 R74, -RZ, R155.reuse.H0_H0 ;  /* 0x2000009bff4a7230 */ /* 0x100fe40000004100 */
[C---:B------:R-:W-:Y:S01]  /*b3e0*/  FFMA R55, R73.reuse, R128, R55 ;  /* 0x0000008049377223 */ /* 0x040fe20000000037 */
[----:B------:R-:W-:Y:S01]  /*b3f0*/  HADD2.F32 R131, -RZ, R155.H1_H1 ;  /* 0x3000009bff837230 */ /* 0x000fe20000004100 */
[----:B------:R1:W-:Y:S01]  /*b400*/  STS.128 [R176+0xa010], R4 ;  /* 0x00a01004b0007388 */ /* 0x0003e20000000c00 */
[----:B------:R-:W-:Y:S01]  /*b410*/  F2FP.SATFINITE.E5M2.F32.PACK_AB_MERGE_C R35, R36, R35, RZ ;  /* 0x000000232423723e */ /* 0x000fe200048060ff */
[C---:B------:R-:W-:Y:S01]  /*b420*/  FFMA R56, R73.reuse, R129, R56 ;  /* 0x0000008149387223 */ /* 0x040fe20000000038 */
[----:B------:R-:W-:Y:S01]  /*b430*/  F2FP.SATFINITE.E5M2.F32.PACK_AB_MERGE_C R39, R40, R39, RZ ;  /* 0x000000272827723e */ /* 0x000fe200048060ff */
[C---:B------:R-:W-:Y:S01]  /*b440*/  FFMA R57, R73.reuse, R72, R57 ;  /* 0x0000004849397223 */ /* 0x040fe20000000039 */
[----:B------:R-:W-:Y:S01]  /*b450*/  F2FP.SATFINITE.E5M2.F32.PACK_AB_MERGE_C R43, R44, R43, RZ ;  /* 0x0000002b2c2b723e */ /* 0x000fe200048060ff */
[C---:B------:R-:W-:Y:S01]  /*b460*/  FFMA R58, R73.reuse, R75, R58 ;  /* 0x0000004b493a7223 */ /* 0x040fe2000000003a */
[C---:B------:R-:W-:Y:S01]  /*b470*/  FFMA R59, R73.reuse, R74, R59 ;  /* 0x0000004a493b7223 */ /* 0x040fe2000000003b */
[----:B------:R-:W-:Y:S01]  /*b480*/  F2FP.SATFINITE.E5M2.F32.PACK_AB_MERGE_C R33, R34, R33, R35 ;  /* 0x000000212221723e */ /* 0x000fe20004806023 */
        /* <DEDUP_REMOVED lines=11> */
[----:B------:R-:W-:Y:S05]  /*b540*/  F2FP.SATFINITE.E5M2.F32.PACK_AB_MERGE_C R51, R58, R57, R59 ;  /* 0x000000393a33723e */ /* 0x000fea000480603b */
        /* <DEDUP_REMOVED lines=18> */
.L_x_130:
[----:B------:R-:W-:Y:S05]  /*b670*/  BSYNC.RECONVERGENT B0 ;  /* 0x0000000000007941 */ /* 0x000fea0003800200 */
.L_x_129:
[----:B------:R-:W-:Y:S01]  /*b680*/  R2UR UR4, R160 ;  /* 0x00000000a00472ca */ /* 0x000fe200000e0000 */
[----:B------:R-:W-:Y:S01]  /*b690*/  BAR.SYNC.DEFER_BLOCKING 0x1, 0x80 ;  /* 0x0042000000007b1d */ /* 0x000fe20000010000 */
[----:B------:R-:W-:Y:S01]  /*b6a0*/  ISETP.NE.AND P0, PT, R162, 0x2, PT ;  /* 0x00000002a200780c */ /* 0x000fe20003f05270 */
[----:B------:R-:W-:Y:S01]  /*b6b0*/  UISETP.NE.AND UP0, UPT, UR45, URZ, UPT ;  /* 0x000000ff2d00728c */ /* 0x000fe2000bf05270 */
[----:B------:R-:W-:Y:S01]  /*b6c0*/  ISETP.NE.AND P1, PT, R68, 0x2, PT ;  /* 0x000000024400780c */ /* 0x000fe20003f25270 */
[----:B------:R-:W-:Y:S01]  /*b6d0*/  UIADD3 UR20, UPT, UPT, UR37, UR59, URZ ;  /* 0x0000003b25147290 */ /* 0x000fe2000fffe0ff */
[----:B------:R-:W-:Y:S02]  /*b6e0*/  SEL R0, RZ, 0x1, P0 ;  /* 0x00000001ff007807 */ /* 0x000fe40000000000 */
[----:B------:R-:W-:Y:S02]  /*b6f0*/  SEL R3, RZ, 0x1, P1 ;  /* 0x00000001ff037807 */ /* 0x000fe40000800000 */
[----:B------:R-:W-:Y:S02]  /*b700*/  LOP3.LUT R167, R167, R0, RZ, 0x3c, !PT ;  /* 0x00000000a7a77212 */ /* 0x000fe400078e3cff */
[----:B------:R-:W-:Y:S01]  /*b710*/  LOP3.LUT R168, R168, R3, RZ, 0x3c, !PT ;  /* 0x00000003a8a87212 */ /* 0x000fe200078e3cff */
[----:B------:R-:W-:Y:S01]  /*b720*/  UIADD3 UR16, UPT, UPT, UR38, UR4, URZ ;  /* 0x0000000426107290 */ /* 0x000fe2000fffe0ff */
[----:B------:R-:W-:Y:S02]  /*b730*/  SEL R162, R162, RZ, P0 ;  /* 0x000000ffa2a27207 */ /* 0x000fe40000000000 */
[----:B------:R-:W-:Y:S01]  /*b740*/  SEL R68, R68, RZ, P1 ;  /* 0x000000ff44447207 */ /* 0x000fe20000800000 */
[----:B------:R-:W-:Y:S01]  /*b750*/  UMOV UR36, UR58 ;  /* 0x0000003a00247c82 */ /* 0x000fe20008000000 */
[----:B------:R-:W-:Y:S07]  /*b760*/  BRA.U UP0, `(.L_x_131) ;  /* 0xffffff9900747547 */ /* 0x000fee000b83ffff */
[----:B------:R-:W-:Y:S05]  /*b770*/  EXIT ;  /* 0x000000000000794d */ /* 0x000fea0003800000 */
.L_x_24:
[----:B--2---:R2:W3:Y:S02]  /*b780*/  SYNCS.PHASECHK.TRANS64.TRYWAIT P0, [R0+URZ+0xd0], R3 ;  /* 0x0000d003000075a7 */ /* 0x0044e400080011ff */
[----:B---3--:R-:W-:Y:S05]  /*b790*/  @!P0 NANOSLEEP.SYNCS 0x989680 ;  /* 0x009896800000895d */ /* 0x008fea0003900000 */
[----:B------:R-:W3:Y:S02]  /*b7a0*/  @!P0 SYNCS.PHASECHK.TRANS64 P0, [R0+URZ+0xd0], R3 ;  /* 0x0000d003000085a7 */ /* 0x000ee400080010ff */
[----:B---3--:R-:W-:Y:S05]  /*b7b0*/  @!P0 BRA `(.L_x_24) ;  /* 0xfffffffc00f08947 */ /* 0x008fea000383ffff */
[----:B------:R-:W-:Y:S05]  /*b7c0*/  BRA `(.L_x_132) ;  /* 0xffffff60007c7947 */ /* 0x000fea000383ffff */
.L_x_27:
[----:B--2---:R-:W-:-:S07]  /*b7d0*/  MOV R0, UR33 ;  /* 0x0000002100007c02 */ /* 0x004fce0008000f00 */
.L_x_133:
[----:B--2---:R2:W3:Y:S02]  /*b7e0*/  SYNCS.PHASECHK.TRANS64.TRYWAIT P0, [R0+URZ+0x18], R3 ;  /* 0x00001803000075a7 */ /* 0x0044e400080011ff */
[----:B---3--:R-:W-:Y:S05]  /*b7f0*/  @!P0 NANOSLEEP.SYNCS 0x989680 ;  /* 0x009896800000895d */ /* 0x008fea0003900000 */
[----:B------:R-:W3:Y:S02]  /*b800*/  @!P0 SYNCS.PHASECHK.TRANS64 P0, [R0+URZ+0x18], R3 ;  /* 0x00001803000085a7 */ /* 0x000ee400080010ff */
[----:B---3--:R-:W-:Y:S05]  /*b810*/  @!P0 BRA `(.L_x_133) ;  /* 0xfffffffc00f08947 */ /* 0x008fea000383ffff */
[----:B------:R-:W-:Y:S05]  /*b820*/  BRA `(.L_x_26) ;  /* 0xffffff6000bc7947 */ /* 0x000fea000383ffff */
.L_x_34:
[----:B-1----:R-:W-:-:S07]  /*b830*/  MOV R0, UR17 ;  /* 0x0000001100007c02 */ /* 0x002fce0008000f00 */
.L_x_134:
[----:B-1----:R1:W2:Y:S02]  /*b840*/  SYNCS.PHASECHK.TRANS64.TRYWAIT P0, [R0+URZ+0x18], R3 ;  /* 0x00001803000075a7 */ /* 0x0022a400080011ff */
[----:B--2---:R-:W-:Y:S05]  /*b850*/  @!P0 NANOSLEEP.SYNCS 0x989680 ;  /* 0x009896800000895d */ /* 0x004fea0003900000 */
[----:B------:R-:W2:Y:S02]  /*b860*/  @!P0 SYNCS.PHASECHK.TRANS64 P0, [R0+URZ+0x18], R3 ;  /* 0x00001803000085a7 */ /* 0x000ea400080010ff */
[----:B--2---:R-:W-:Y:S05]  /*b870*/  @!P0 BRA `(.L_x_134) ;  /* 0xfffffffc00f08947 */ /* 0x004fea000383ffff */
[----:B------:R-:W-:Y:S05]  /*b880*/  BRA `(.L_x_33) ;  /* 0xffffff6400787947 */ /* 0x000fea000383ffff */
.L_x_39:
[----:B-1----:R1:W2:Y:S02]  /*b890*/  SYNCS.PHASECHK.TRANS64.TRYWAIT P0, [R3+URZ+0x80], R0 ;  /* 0x00008000030075a7 */ /* 0x0022a400080011ff */
[----:B--2---:R-:W-:Y:S05]  /*b8a0*/  @!P0 NANOSLEEP.SYNCS 0x989680 ;  /* 0x009896800000895d */ /* 0x004fea0003900000 */
[----:B------:R-:W2:Y:S02]  /*b8b0*/  @!P0 SYNCS.PHASECHK.TRANS64 P0, [R3+URZ+0x80], R0 ;  /* 0x00008000030085a7 */ /* 0x000ea400080010ff */
[----:B--2---:R-:W-:Y:S05]  /*b8c0*/  @!P0 BRA `(.L_x_39) ;  /* 0xfffffffc00f08947 */ /* 0x004fea000383ffff */
[----:B------:R-:W-:Y:S05]  /*b8d0*/  BRA `(.L_x_135) ;  /* 0xffffff6800187947 */ /* 0x000fea000383ffff */
.L_x_43:
[----:B-1----:R-:W-:-:S07]  /*b8e0*/  MOV R0, UR4 ;  /* 0x0000000400007c02 */ /* 0x002fce0008000f00 */
.L_x_136:
[----:B-1----:R1:W2:Y:S02]  /*b8f0*/  SYNCS.PHASECHK.TRANS64.TRYWAIT P0, [R0+URZ], R3 ;  /* 0x00000003000075a7 */ /* 0x0022a400080011ff */
[----:B--2---:R-:W-:Y:S05]  /*b900*/  @!P0 NANOSLEEP.SYNCS 0x989680 ;  /* 0x009896800000895d */ /* 0x004fea0003900000 */
[----:B------:R-:W2:Y:S02]  /*b910*/  @!P0 SYNCS.PHASECHK.TRANS64 P0, [R0+URZ], R3 ;  /* 0x00000003000085a7 */ /* 0x000ea400080010ff */
[----:B--2---:R-:W-:Y:S05]  /*b920*/  @!P0 BRA `(.L_x_136) ;  /* 0xfffffffc00f08947 */ /* 0x004fea000383ffff */
[----:B------:R-:W-:Y:S05]  /*b930*/  BRA `(.L_x_137) ;  /* 0xffffff6c00c07947 */ /* 0x000fea000383ffff */
.L_x_44:
[----:B------:R-:W-:-:S07]  /*b940*/  MOV R0, UR5 ;  /* 0x0000000500007c02 */ /* 0x000fce0008000f00 */
.L_x_138:
[----:B-1----:R1:W2:Y:S02]  /*b950*/  SYNCS.PHASECHK.TRANS64.TRYWAIT P0, [R0+URZ], R3 ;  /* 0x00000003000075a7 */ /* 0x0022a400080011ff */
[----:B--2---:R-:W-:Y:S05]  /*b960*/  @!P0 NANOSLEEP.SYNCS 0x989680 ;  /* 0x009896800000895d */ /* 0x004fea0003900000 */
[----:B------:R-:W2:Y:S02]  /*b970*/  @!P0 SYNCS.PHASECHK.TRANS64 P0, [R0+URZ], R3 ;  /* 0x00000003000085a7 */ /* 0x000ea400080010ff */
[----:B--2---:R-:W-:Y:S05]  /*b980*/  @!P0 BRA `(.L_x_138) ;  /* 0xfffffffc00f08947 */ /* 0x004fea000383ffff */
[----:B------:R-:W-:Y:S05]  /*b990*/  BRA `(.L_x_139) ;  /* 0xffffff6c00cc7947 */ /* 0x000fea000383ffff */
.L_x_47:
[----:B-1----:R1:W2:Y:S02]  /*b9a0*/  SYNCS.PHASECHK.TRANS64.TRYWAIT P0, [R2+URZ+0xc0], R5 ;  /* 0x0000c005020075a7 */ /* 0x0022a400080011ff */
[----:B--2---:R-:W-:Y:S05]  /*b9b0*/  @!P0 NANOSLEEP.SYNCS 0x989680 ;  /* 0x009896800000895d */ /* 0x004fea0003900000 */
[----:B------:R-:W2:Y:S02]  /*b9c0*/  @!P0 SYNCS.PHASECHK.TRANS64 P0, [R2+URZ+0xc0], R5 ;  /* 0x0000c005020085a7 */ /* 0x000ea400080010ff */
[----:B--2---:R-:W-:Y:S05]  /*b9d0*/  @!P0 BRA `(.L_x_47) ;  /* 0xfffffffc00f08947 */ /* 0x004fea000383ffff */
[----:B------:R-:W-:Y:S05]  /*b9e0*/  BRA `(.L_x_140) ;  /* 0xffffff7000307947 */ /* 0x000fea000383ffff */
.L_x_48:
[----:B------:R-:W-:-:S07]  /*b9f0*/  MOV R2, UR4 ;  /* 0x0000000400027c02 */ /* 0x000fce0008000f00 */
.L_x_141:
[----:B-1----:R1:W2:Y:S02]  /*ba00*/  SYNCS.PHASECHK.TRANS64.TRYWAIT P0, [R2+URZ+0x90], R5 ;  /* 0x00009005020075a7 */ /* 0x0022a400080011ff */
[----:B--2---:R-:W-:Y:S05]  /*ba10*/  @!P0 NANOSLEEP.SYNCS 0x989680 ;  /* 0x009896800000895d */ /* 0x004fea0003900000 */
[----:B------:R-:W2:Y:S02]  /*ba20*/  @!P0 SYNCS.PHASECHK.TRANS64 P0, [R2+URZ+0x90], R5 ;  /* 0x00009005020085a7 */ /* 0x000ea400080010ff */
[----:B--2---:R-:W-:Y:S05]  /*ba30*/  @!P0 BRA `(.L_x_141) ;  /* 0xfffffffc00f08947 */ /* 0x004fea000383ffff */
[----:B------:R-:W-:Y:S05]  /*ba40*/  BRA `(.L_x_142) ;  /* 0xffffff7000407947 */ /* 0x000fea000383ffff */
.L_x_49:
[----:B-1----:R1:W2:Y:S02]  /*ba50*/  SYNCS.PHASECHK.TRANS64.TRYWAIT P1, [R2+URZ+0x80], R5 ;  /* 0x00008005020075a7 */ /* 0x0022a400080211ff */
[----:B--2---:R-:W-:Y:S05]  /*ba60*/  @!P1 NANOSLEEP.SYNCS 0x989680 ;  /* 0x009896800000995d */ /* 0x004fea0003900000 */
[----:B------:R-:W2:Y:S02]  /*ba70*/  @!P1 SYNCS.PHASECHK.TRANS64 P1, [R2+URZ+0x80], R5 ;  /* 0x00008005020095a7 */ /* 0x000ea400080210ff */
[----:B--2---:R-:W-:Y:S05]  /*ba80*/  @!P1 BRA `(.L_x_49) ;  /* 0xfffffffc00f09947 */ /* 0x004fea000383ffff */
[----:B------:R-:W-:Y:S05]  /*ba90*/  BRA `(.L_x_143) ;  /* 0xffffff7000707947 */ /* 0x000fea000383ffff */
.L_x_52:
[----:B------:R-:W-:-:S07]  /*baa0*/  MOV R0, UR4 ;  /* 0x0000000400007c02 */ /* 0x000fce0008000f00 */
.L_x_144:
[----:B-1----:R1:W2:Y:S02]  /*bab0*/  SYNCS.PHASECHK.TRANS64.TRYWAIT P0, [R0+URZ+0x90], R3 ;  /* 0x00009003000075a7 */ /* 0x0022a400080011ff */
[----:B--2---:R-:W-:Y:S05]  /*bac0*/  @!P0 NANOSLEEP.SYNCS 0x989680 ;  /* 0x009896800000895d */ /* 0x004fea0003900000 */
[----:B------:R-:W2:Y:S02]  /*bad0*/  @!P0 SYNCS.PHASECHK.TRANS64 P0, [R0+URZ+0x90], R3 ;  /* 0x00009003000085a7 */ /* 0x000ea400080010ff */
[----:B--2---:R-:W-:Y:S05]  /*bae0*/  @!P0 BRA `(.L_x_144) ;  /* 0xfffffffc00f08947 */ /* 0x004fea000383ffff */
[----:B------:R-:W-:Y:S05]  /*baf0*/  BRA `(.L_x_51) ;  /* 0xffffff7000c47947 */ /* 0x000fea000383ffff */
.L_x_59:
[----:B-1----:R1:W2:Y:S02]  /*bb00*/  SYNCS.PHASECHK.TRANS64.TRYWAIT P1, [R0+URZ+0x80], R5 ;  /* 0x00008005000075a7 */ /* 0x0022a400080211ff */
[----:B--2---:R-:W-:Y:S05]  /*bb10*/  @!P1 NANOSLEEP.SYNCS 0x989680 ;  /* 0x009896800000995d */ /* 0x004fea0003900000 */
[----:B------:R-:W2:Y:S02]  /*bb20*/  @!P1 SYNCS.PHASECHK.TRANS64 P1, [R0+URZ+0x80], R5 ;  /* 0x00008005000095a7 */ /* 0x000ea400080210ff */
[----:B--2---:R-:W-:Y:S05]  /*bb30*/  @!P1 BRA `(.L_x_59) ;  /* 0xfffffffc00f09947 */ /* 0x004fea000383ffff */
[----:B------:R-:W-:Y:S05]  /*bb40*/  BRA `(.L_x_145) ;  /* 0xffffff78003c7947 */ /* 0x000fea000383ffff */
.L_x_60:
[----:B------:R-:W-:-:S07]  /*bb50*/  MOV R3, UR30 ;  /* 0x0000001e00037c02 */ /* 0x000fce0008000f00 */
.L_x_146:
[----:B-1----:R1:W2:Y:S02]  /*bb60*/  SYNCS.PHASECHK.TRANS64.TRYWAIT P0, [R3+URZ+0xb0], R0 ;  /* 0x0000b000030075a7 */ /* 0x0022a400080011ff */
[----:B--2---:R-:W-:Y:S05]  /*bb70*/  @!P0 NANOSLEEP.SYNCS 0x989680 ;  /* 0x009896800000895d */ /* 0x004fea0003900000 */
[----:B------:R-:W2:Y:S02]  /*bb80*/  @!P0 SYNCS.PHASECHK.TRANS64 P0, [R3+URZ+0xb0], R0 ;  /* 0x0000b000030085a7 */ /* 0x000ea400080010ff */
[----:B--2---:R-:W-:Y:S05]  /*bb90*/  @!P0 BRA `(.L_x_146) ;  /* 0xfffffffc00f08947 */ /* 0x004fea000383ffff */
[----:B------:R-:W-:Y:S05]  /*bba0*/  BRA `(.L_x_147) ;  /* 0xffffff7800747947 */ /* 0x000fea000383ffff */
.L_x_63:
[----:B------:R-:W-:Y:S07]  /*bbb0*/  MOV R0, UR5 ;  /* 0x0000000500007c02 */ /* 0x000fee0008000f00 */
.L_x_148:
[----:B-1----:R1:W2:Y:S02]  /*bbc0*/  SYNCS.PHASECHK.TRANS64.TRYWAIT P0, [R0+URZ], R3 ;  /* 0x00000003000075a7 */ /* 0x0022a400080011ff */
[----:B--2---:R-:W-:Y:S05]  /*bbd0*/  @!P0 NANOSLEEP.SYNCS 0x989680 ;  /* 0x009896800000895d */ /* 0x004fea0003900000 */
[----:B------:R-:W2:Y:S02]  /*bbe0*/  @!P0 SYNCS.PHASECHK.TRANS64 P0, [R0+URZ], R3 ;  /* 0x00000003000085a7 */ /* 0x000ea400080010ff */
[----:B--2---:R-:W-:Y:S05]  /*bbf0*/  @!P0 BRA `(.L_x_148) ;  /* 0xfffffffc00f08947 */ /* 0x004fea000383ffff */
[----:B------:R-:W-:Y:S05]  /*bc00*/  BRA `(.L_x_62) ;  /* 0xffffff7800907947 */ /* 0x000fea000383ffff */
.L_x_66:
[----:B------:R-:W-:-:S07]  /*bc10*/  MOV R0, UR4 ;  /* 0x0000000400007c02 */ /* 0x000fce0008000f00 */
.L_x_149:
[----:B--2---:R2:W4:Y:S02]  /*bc20*/  SYNCS.PHASECHK.TRANS64.TRYWAIT P0, [R0+URZ], R3 ;  /* 0x00000003000075a7 */ /* 0x00452400080011ff */
[----:B----4-:R-:W-:Y:S05]  /*bc30*/  @!P0 NANOSLEEP.SYNCS 0x989680 ;  /* 0x009896800000895d */ /* 0x010fea0003900000 */
[----:B------:R-:W4:Y:S02]  /*bc40*/  @!P0 SYNCS.PHASECHK.TRANS64 P0, [R0+URZ], R3 ;  /* 0x00000003000085a7 */ /* 0x000f2400080010ff */
[----:B----4-:R-:W-:Y:S05]  /*bc50*/  @!P0 BRA `(.L_x_149) ;  /* 0xfffffffc00f08947 */ /* 0x010fea000383ffff */
[----:B------:R-:W-:Y:S05]  /*bc60*/  BRA `(.L_x_150) ;  /* 0xffffff7c006c7947 */ /* 0x000fea000383ffff */
.L_x_67:
[----:B------:R-:W-:-:S07]  /*bc70*/  MOV R0, UR4 ;  /* 0x0000000400007c02 */ /* 0x000fce0008000f00 */
.L_x_151:
[----:B-1----:R1:W2:Y:S02]  /*bc80*/  SYNCS.PHASECHK.TRANS64.TRYWAIT P0, [R0+URZ], R3 ;  /* 0x00000003000075a7 */ /* 0x0022a400080011ff */
[----:B--2---:R-:W-:Y:S05]  /*bc90*/  @!P0 NANOSLEEP.SYNCS 0x989680 ;  /* 0x009896800000895d */ /* 0x004fea0003900000 */
[----:B------:R-:W2:Y:S02]  /*bca0*/  @!P0 SYNCS.PHASECHK.TRANS64 P0, [R0+URZ], R3 ;  /* 0x00000003000085a7 */ /* 0x000ea400080010ff */
[----:B--2---:R-:W-:Y:S05]  /*bcb0*/  @!P0 BRA `(.L_x_151) ;  /* 0xfffffffc00f08947 */ /* 0x004fea000383ffff */
[----:B------:R-:W-:Y:S05]  /*bcc0*/  BRA `(.L_x_152) ;  /* 0xffffff7c00787947 */ /* 0x000fea000383ffff */
.L_x_72:
[----:B--2---:R2:W3:Y:S02]  /*bcd0*/  SYNCS.PHASECHK.TRANS64.TRYWAIT P0, [R12+URZ+0x80], R9 ;  /* 0x000080090c0075a7 */ /* 0x0044e400080011ff */
[----:B---3--:R-:W-:Y:S05]  /*bce0*/  @!P0 NANOSLEEP.SYNCS 0x989680 ;  /* 0x009896800000895d */ /* 0x008fea0003900000 */
[----:B------:R-:W3:Y:S02]  /*bcf0*/  @!P0 SYNCS.PHASECHK.TRANS64 P0, [R12+URZ+0x80], R9 ;  /* 0x000080090c0085a7 */ /* 0x000ee400080010ff */
[----:B---3--:R-:W-:Y:S05]  /*bd00*/  @!P0 BRA `(.L_x_72) ;  /* 0xfffffffc00f08947 */ /* 0x008fea000383ffff */
[----:B------:R-:W-:Y:S05]  /*bd10*/  BRA `(.L_x_153) ;  /* 0xffffff8000a87947 */ /* 0x000fea000383ffff */
.L_x_75:
[----:B------:R-:W-:Y:S07]  /*bd20*/  MOV R0, UR21 ;  /* 0x0000001500007c02 */ /* 0x000fee0008000f00 */
.L_x_154:
[----:B--2---:R2:W3:Y:S02]  /*bd30*/  SYNCS.PHASECHK.TRANS64.TRYWAIT P2, [R0+URZ+0x78], R11 ;  /* 0x0000780b000075a7 */ /* 0x0044e400080411ff */
[----:B---3--:R-:W-:Y:S05]  /*bd40*/  @!P2 NANOSLEEP.SYNCS 0x989680 ;  /* 0x009896800000a95d */ /* 0x008fea0003900000 */
[----:B------:R-:W3:Y:S02]  /*bd50*/  @!P2 SYNCS.PHASECHK.TRANS64 P2, [R0+URZ+0x78], R11 ;  /* 0x0000780b0000a5a7 */ /* 0x000ee400080410ff */
[----:B---3--:R-:W-:Y:S05]  /*bd60*/  @!P2 BRA `(.L_x_154) ;  /* 0xfffffffc00f0a947 */ /* 0x008fea000383ffff */
[----:B------:R-:W-:Y:S05]  /*bd70*/  BRA `(.L_x_74) ;  /* 0xffffff8800107947 */ /* 0x000fea000383ffff */
.L_x_78:
[----:B--2---:R-:W-:Y:S07]  /*bd80*/  MOV R0, UR21 ;  /* 0x0000001500007c02 */ /* 0x004fee0008000f00 */
.L_x_155:
[----:B--2---:R2:W3:Y:S02]  /*bd90*/  SYNCS.PHASECHK.TRANS64.TRYWAIT P0, [R0+URZ+0x50], R9 ;  /* 0x00005009000075a7 */ /* 0x0044e400080011ff */
[----:B---3--:R-:W-:Y:S05]  /*bda0*/  @!P0 NANOSLEEP.SYNCS 0x989680 ;  /* 0x009896800000895d */ /* 0x008fea0003900000 */
[----:B------:R-:W3:Y:S02]  /*bdb0*/  @!P0 SYNCS.PHASECHK.TRANS64 P0, [R0+URZ+0x50], R9 ;  /* 0x00005009000085a7 */ /* 0x000ee400080010ff */
[----:B---3--:R-:W-:Y:S05]  /*bdc0*/  @!P0 BRA `(.L_x_155) ;  /* 0xfffffffc00f08947 */ /* 0x008fea000383ffff */
[----:B------:R-:W-:Y:S05]  /*bdd0*/  BRA `(.L_x_156) ;  /* 0xffffff88006c7947 */ /* 0x000fea000383ffff */
.L_x_79:
[----:B------:R-:W-:Y:S07]  /*bde0*/  MOV R0, UR21 ;  /* 0x0000001500007c02 */ /* 0x000fee0008000f00 */
.L_x_157:
[----:B--2---:R2:W3:Y:S02]  /*bdf0*/  SYNCS.PHASECHK.TRANS64.TRYWAIT P0, [R0+URZ+0x58], R9 ;  /* 0x00005809000075a7 */ /* 0x0044e400080011ff */
[----:B---3--:R-:W-:Y:S05]  /*be00*/  @!P0 NANOSLEEP.SYNCS 0x989680 ;  /* 0x009896800000895d */ /* 0x008fea0003900000 */
[----:B------:R-:W3:Y:S02]  /*be10*/  @!P0 SYNCS.PHASECHK.TRANS64 P0, [R0+URZ+0x58], R9 ;  /* 0x00005809000085a7 */ /* 0x000ee400080010ff */
[----:B---3--:R-:W-:Y:S05]  /*be20*/  @!P0 BRA `(.L_x_157) ;  /* 0xfffffffc00f08947 */ /* 0x008fea000383ffff */
[----:B------:R-:W-:Y:S05]  /*be30*/  BRA `(.L_x_158) ;  /* 0xffffff8800a47947 */ /* 0x000fea000383ffff */
.L_x_80:
[----:B------:R-:W-:Y:S07]  /*be40*/  MOV R0, UR21 ;  /* 0x0000001500007c02 */ /* 0x000fee0008000f00 */
.L_x_159:
[----:B--2---:R2:W3:Y:S02]  /*be50*/  SYNCS.PHASECHK.TRANS64.TRYWAIT P0, [R0+URZ+0x60], R9 ;  /* 0x00006009000075a7 */ /* 0x0044e400080011ff */
[----:B---3--:R-:W-:Y:S05]  /*be60*/  @!P0 NANOSLEEP.SYNCS 0x989680 ;  /* 0x009896800000895d */ /* 0x008fea0003900000 */
[----:B------:R-:W3:Y:S02]  /*be70*/  @!P0 SYNCS.PHASECHK.TRANS64 P0, [R0+URZ+0x60], R9 ;  /* 0x00006009000085a7 */ /* 0x000ee400080010ff */
[----:B---3--:R-:W-:Y:S05]  /*be80*/  @!P0 BRA `(.L_x_159) ;  /* 0xfffffffc00f08947 */ /* 0x008fea000383ffff */
[----:B------:R-:W-:Y:S05]  /*be90*/  BRA `(.L_x_160) ;  /* 0xffffff8800e87947 */ /* 0x000fea000383ffff */
.L_x_81:
[----:B------:R-:W-:Y:S07]  /*bea0*/  MOV R0, UR21 ;  /* 0x0000001500007c02 */ /* 0x000fee0008000f00 */
.L_x_161:
[----:B--2---:R2:W3:Y:S02]  /*beb0*/  SYNCS.PHASECHK.TRANS64.TRYWAIT P0, [R0+URZ+0x68], R9 ;  /* 0x00006809000075a7 */ /* 0x0044e400080011ff */
[----:B---3--:R-:W-:Y:S05]  /*bec0*/  @!P0 NANOSLEEP.SYNCS 0x989680 ;  /* 0x009896800000895d */ /* 0x008fea0003900000 */
[----:B------:R-:W3:Y:S02]  /*bed0*/  @!P0 SYNCS.PHASECHK.TRANS64 P0, [R0+URZ+0x68], R9 ;  /* 0x00006809000085a7 */ /* 0x000ee400080010ff */
[----:B---3--:R-:W-:Y:S05]  /*bee0*/  @!P0 BRA `(.L_x_161) ;  /* 0xfffffffc00f08947 */ /* 0x008fea000383ffff */
[----:B------:R-:W-:Y:S05]  /*bef0*/  BRA `(.L_x_162) ;  /* 0xffffff8c00287947 */ /* 0x000fea000383ffff */
.L_x_83:
[----:B------:R-:W-:-:S07]  /*bf00*/  MOV R0, UR21 ;  /* 0x0000001500007c02 */ /* 0x000fce0008000f00 */
.L_x_163:
[----:B---3--:R3:W4:Y:S02]  /*bf10*/  SYNCS.PHASECHK.TRANS64.TRYWAIT P0, [R0+URZ+0x50], R3 ;  /* 0x00005003000075a7 */ /* 0x00872400080011ff */
[----:B----4-:R-:W-:Y:S05]  /*bf20*/  @!P0 NANOSLEEP.SYNCS 0x989680 ;  /* 0x009896800000895d */ /* 0x010fea0003900000 */
[----:B------:R-:W4:Y:S02]  /*bf30*/  @!P0 SYNCS.PHASECHK.TRANS64 P0, [R0+URZ+0x50], R3 ;  /* 0x00005003000085a7 */ /* 0x000f2400080010ff */
[----:B----4-:R-:W-:Y:S05]  /*bf40*/  @!P0 BRA `(.L_x_163) ;  /* 0xfffffffc00f08947 */ /* 0x010fea000383ffff */
[----:B------:R-:W-:Y:S05]  /*bf50*/  BRA `(.L_x_164) ;  /* 0xffffff8c009c7947 */ /* 0x000fea000383ffff */
.L_x_84:
[----:B---3--:R-:W-:-:S07]  /*bf60*/  MOV R0, UR21 ;  /* 0x0000001500007c02 */ /* 0x008fce0008000f00 */
.L_x_165:
[----:B---3--:R3:W4:Y:S02]  /*bf70*/  SYNCS.PHASECHK.TRANS64.TRYWAIT P0, [R0+URZ+0x58], R3 ;  /* 0x00005803000075a7 */ /* 0x00872400080011ff */
[----:B----4-:R-:W-:Y:S05]  /*bf80*/  @!P0 NANOSLEEP.SYNCS 0x989680 ;  /* 0x009896800000895d */ /* 0x010fea0003900000 */
[----:B------:R-:W4:Y:S02]  /*bf90*/  @!P0 SYNCS.PHASECHK.TRANS64 P0, [R0+URZ+0x58], R3 ;  /* 0x00005803000085a7 */ /* 0x000f2400080010ff */
[----:B----4-:R-:W-:Y:S05]  /*bfa0*/  @!P0 BRA `(.L_x_165) ;  /* 0xfffffffc00f08947 */ /* 0x010fea000383ffff */
[----:B------:R-:W-:Y:S05]  /*bfb0*/  BRA `(.L_x_166) ;  /* 0xffffff8c008c7947 */ /* 0x000fea000383ffff */
.L_x_85:
[----:B---3--:R-:W-:-:S07]  /*bfc0*/  MOV R0, UR21 ;  /* 0x0000001500007c02 */ /* 0x008fce0008000f00 */
.L_x_167:
[----:B---3--:R3:W4:Y:S02]  /*bfd0*/  SYNCS.PHASECHK.TRANS64.TRYWAIT P0, [R0+URZ+0x60], R3 ;  /* 0x00006003000075a7 */ /* 0x00872400080011ff */
[----:B----4-:R-:W-:Y:S05]  /*bfe0*/  @!P0 NANOSLEEP.SYNCS 0x989680 ;  /* 0x009896800000895d */ /* 0x010fea0003900000 */
[----:B------:R-:W4:Y:S02]  /*bff0*/  @!P0 SYNCS.PHASECHK.TRANS64 P0, [R0+URZ+0x60], R3 ;  /* 0x00006003000085a7 */ /* 0x000f2400080010ff */
[----:B----4-:R-:W-:Y:S05]  /*c000*/  @!P0 BRA `(.L_x_167) ;  /* 0xfffffffc00f08947 */ /* 0x010fea000383ffff */
[----:B------:R-:W-:Y:S05]  /*c010*/  BRA `(.L_x_168) ;  /* 0xffffff8c007c7947 */ /* 0x000fea000383ffff */
.L_x_87:
[----:B-1----:R1:W2:Y:S02]  /*c020*/  SYNCS.PHASECHK.TRANS64.TRYWAIT P0, [R3+URZ+0x80], R0 ;  /* 0x00008000030075a7 */ /* 0x0022a400080011ff */
[----:B--2---:R-:W-:Y:S05]  /*c030*/  @!P0 NANOSLEEP.SYNCS 0x989680 ;  /* 0x009896800000895d */ /* 0x004fea0003900000 */
[----:B------:R-:W2:Y:S02]  /*c040*/  @!P0 SYNCS.PHASECHK.TRANS64 P0, [R3+URZ+0x80], R0 ;  /* 0x00008000030085a7 */ /* 0x000ea400080010ff */
[----:B--2---:R-:W-:Y:S05]  /*c050*/  @!P0 BRA `(.L_x_87) ;  /* 0xfffffffc00f08947 */ /* 0x004fea000383ffff */
[----:B------:R-:W-:Y:S05]  /*c060*/  BRA `(.L_x_169) ;  /* 0xffffff9000487947 */ /* 0x000fea000383ffff */
.L_x_98:
[----:B--2---:R2:W1:Y:S02]  /*c070*/  SYNCS.PHASECHK.TRANS64.TRYWAIT P1, [R3+URZ+0x30], R2 ;  /* 0x00003002030075a7 */ /* 0x00446400080211ff */
[----:B-1----:R-:W-:Y:S05]  /*c080*/  @!P1 NANOSLEEP.SYNCS 0x989680 ;  /* 0x009896800000995d */ /* 0x002fea0003900000 */
[----:B------:R-:W1:Y:S02]  /*c090*/  @!P1 SYNCS.PHASECHK.TRANS64 P1, [R3+URZ+0x30], R2 ;  /* 0x00003002030095a7 */ /* 0x000e6400080210ff */
[----:B-1----:R-:W-:Y:S05]  /*c0a0*/  @!P1 BRA `(.L_x_98) ;  /* 0xfffffffc00f09947 */ /* 0x002fea000383ffff */
[----:B------:R-:W-:Y:S05]  /*c0b0*/  BRA `(.L_x_97) ;  /* 0xffffff9c00cc7947 */ /* 0x000fea000383ffff */
.L_x_100:
[----:B--2---:R2:W4:Y:S02]  /*c0c0*/  SYNCS.PHASECHK.TRANS64.TRYWAIT P0, [R177+URZ+0xa0], R4 ;  /* 0x0000a004b10075a7 */ /* 0x00452400080011ff */
[----:B----4-:R-:W-:Y:S05]  /*c0d0*/  @!P0 NANOSLEEP.SYNCS 0x989680 ;  /* 0x009896800000895d */ /* 0x010fea0003900000 */
[----:B------:R-:W4:Y:S02]  /*c0e0*/  @!P0 SYNCS.PHASECHK.TRANS64 P0, [R177+URZ+0xa0], R4 ;  /* 0x0000a004b10085a7 */ /* 0x000f2400080010ff */
[----:B----4-:R-:W-:Y:S05]  /*c0f0*/  @!P0 BRA `(.L_x_100) ;  /* 0xfffffffc00f08947 */ /* 0x010fea000383ffff */
[----:B------:R-:W-:Y:S05]  /*c100*/  BRA `(.L_x_99) ;  /* 0xffffffa000247947 */ /* 0x000fea000383ffff */
.L_x_109:
[----:B---3--:R3:W4:Y:S02]  /*c110*/  SYNCS.PHASECHK.TRANS64.TRYWAIT P0, [R190+URZ+0x30], R5 ;  /* 0x00003005be0075a7 */ /* 0x00872400080011ff */
[----:B----4-:R-:W-:Y:S05]  /*c120*/  @!P0 NANOSLEEP.SYNCS 0x989680 ;  /* 0x009896800000895d */ /* 0x010fea0003900000 */
[----:B------:R-:W4:Y:S02]  /*c130*/  @!P0 SYNCS.PHASECHK.TRANS64 P0, [R190+URZ+0x30], R5 ;  /* 0x00003005be0085a7 */ /* 0x000f2400080010ff */
[----:B----4-:R-:W-:Y:S05]  /*c140*/  @!P0 BRA `(.L_x_109) ;  /* 0xfffffffc00f08947 */ /* 0x010fea000383ffff */
[----:B------:R-:W-:Y:S05]  /*c150*/  BRA `(.L_x_108) ;  /* 0xffffffb400347947 */ /* 0x000fea000383ffff */
.L_x_118:
[----:B---3--:R3:W4:Y:S02]  /*c160*/  SYNCS.PHASECHK.TRANS64.TRYWAIT P0, [R0+URZ+0x30], R7 ;  /* 0x00003007000075a7 */ /* 0x00872400080011ff */
[----:B----4-:R-:W-:Y:S05]  /*c170*/  @!P0 NANOSLEEP.SYNCS 0x989680 ;  /* 0x009896800000895d */ /* 0x010fea0003900000 */
[----:B------:R-:W4:Y:S02]  /*c180*/  @!P0 SYNCS.PHASECHK.TRANS64 P0, [R0+URZ+0x30], R7 ;  /* 0x00003007000085a7 */ /* 0x000f2400080010ff */
[----:B----4-:R-:W-:Y:S05]  /*c190*/  @!P0 BRA `(.L_x_118) ;  /* 0xfffffffc00f08947 */ /* 0x010fea000383ffff */
[----:B------:R-:W-:Y:S05]  /*c1a0*/  BRA `(.L_x_117) ;  /* 0xffffffc8008c7947 */ /* 0x000fea000383ffff */
.L_x_127:
[----:B---3--:R3:W4:Y:S02]  /*c1b0*/  SYNCS.PHASECHK.TRANS64.TRYWAIT P0, [R0+URZ+0x30], R5 ;  /* 0x00003005000075a7 */ /* 0x00872400080011ff */
[----:B----4-:R-:W-:Y:S05]  /*c1c0*/  @!P0 NANOSLEEP.SYNCS 0x989680 ;  /* 0x009896800000895d */ /* 0x010fea0003900000 */
[----:B------:R-:W4:Y:S02]  /*c1d0*/  @!P0 SYNCS.PHASECHK.TRANS64 P0, [R0+URZ+0x30], R5 ;  /* 0x00003005000085a7 */ /* 0x000f2400080010ff */
[----:B----4-:R-:W-:Y:S05]  /*c1e0*/  @!P0 BRA `(.L_x_127) ;  /* 0xfffffffc00f08947 */ /* 0x010fea000383ffff */
[----:B------:R-:W-:Y:S05]  /*c1f0*/  BRA `(.L_x_126) ;  /* 0xffffffdc00f07947 */ /* 0x000fea000383ffff */
        .weak           $__internal_0_$__cuda_sm10x_tcgen05_guardrail_trap_col_being_dealloced_not_returned_by_alloc
        .type           $__internal_0_$__cuda_sm10x_tcgen05_guardrail_trap_col_being_dealloced_not_returned_by_alloc,@function
        .size           $__internal_0_$__cuda_sm10x_tcgen05_guardrail_trap_col_being_dealloced_not_returned_by_alloc,($__internal_1_$__cuda_sm10x_tcgen05_guardrail_trap_phase_invalid_during_alloc - $__internal_0_$__cuda_sm10x_tcgen05_guardrail_trap_col_being_dealloced_not_returned_by_alloc)
$__internal_0_$__cuda_sm10x_tcgen05_guardrail_trap_col_being_dealloced_not_returned_by_alloc:
[----:B------:R-:W-:Y:S05]  /*c200*/  BPT.TRAP 0x1 ;  /* 0x000000040000795c */ /* 0x000fea0000300000 */
[----:B------:R-:W-:-:S04]  /*c210*/  HFMA2 R3, -RZ, RZ, 0, 0 ;  /* 0x00000000ff037431 */ /* 0x000fc800000001ff */
[----:B------:R-:W-:Y:S05]  /*c220*/  RET.REL.NODEC R2 `(_ZN7cutlass13device_kernelINS_4gemm6kernel13GemmUniversalIN4cute5tupleIJiiiiEEENS1_10collective13CollectiveMmaINS1_35MainloopSm100TmaUmmaWarpSpecializedILi3ELi2ELi2ENS5_IJNS4_1CILi1EEENSA_ILi8EEESB_EEEEENS5_IJNSA_ILi128EEENSA_ILi256EEESF_EEENS_12float_e5m2_tENS5_IJlSB_lEEESI_SJ_NS4_8TiledMMAINS4_8MMA_AtomIJNS4_10MMA_TraitsINS4_19SM100_MMA_F8F6F4_SSEJSI_SI_fSF_SG_NS4_17integral_constantINS4_4UMMA5MajorELSQ_0EEESR_NSO_INSP_7ScaleInELSS_0EEEST_EEEEEENS4_6LayoutINS5_IJSB_SB_SB_EEENS5_IJNSA_ILi0EEESY_SY_EEEEENS5_IJNS4_10UnderscoreES11_S11_EEEEENS4_23SM90_TMA_LOAD_MULTICASTENS4_14ComposedLayoutINS4_7SwizzleILi3ELi4ELi3EEENS4_18smem_ptr_flag_bitsILi8EEENSW_INS5_IJSC_SF_EEENS5_IJSF_SB_EEEEEEEvNS4_8identityENS4_13SM90_TMA_LOADES1D_vS1E_EENS_8epilogue10collective18CollectiveEpilogueINS1H_23Sm100TmaWarpSpecializedILi4ELi2ELi64ELb0ELb0EEEJSH_NS5_IJNSW_ISF_SB_EENSW_INSA_ILi64EEESB_EEEEESI_SJ_SI_SJ_NS1H_6fusion15FusionCallbacksIS1L_NS1Q_17LinearCombinationISI_fSI_fLNS_15FloatRoundStyleE2EEESH_S1P_JEEENS4_5SM1004TMEM4LOAD26SM100_TMEM_LOAD_32dp32b64xES1F_NS15_INS16_ILi2ELi4ELi3EEES19_NSW_INS5_IJSC_S1N_EEENS5_IJS1N_SB_EEEEEEENS4_39AutoVectorizingCopyWithAssumedAlignmentILi128EEENS4_14SM90_TMA_STOREES24_S26_S26_EEEvvEEEEvNT_6ParamsE) ;  /* 0xffffff3c02747950 */ /* 0x000fea0003c3ffff */
        .weak           $__internal_1_$__cuda_sm10x_tcgen05_guardrail_trap_phase_invalid_during_alloc
        .type           $__internal_1_$__cuda_sm10x_tcgen05_guardrail_trap_phase_invalid_during_alloc,@function
        .size           $__internal_1_$__cuda_sm10x_tcgen05_guardrail_trap_phase_invalid_during_alloc,($__internal_2_$__cuda_sm10x_tcgen05_guardrail_trap_unallocated_columns_being_dealloced - $__internal_1_$__cuda_sm10x_tcgen05_guardrail_trap_phase_invalid_during_alloc)
$__internal_1_$__cuda_sm10x_tcgen05_guardrail_trap_phase_invalid_during_alloc:
[----:B------:R-:W-:Y:S05]  /*c230*/  BPT.TRAP 0x1 ;  /* 0x000000040000795c */ /* 0x000fea0000300000 */
[----:B------:R-:W-:-:S04]  /*c240*/  MOV R5, 0x0 ;  /* 0x0000000000057802 */ /* 0x000fc80000000f00 */
[----:B------:R-:W-:Y:S05]  /*c250*/  RET.REL.NODEC R4 `(_ZN7cutlass13device_kernelINS_4gemm6kernel13GemmUniversalIN4cute5tupleIJiiiiEEENS1_10collective13CollectiveMmaINS1_35MainloopSm100TmaUmmaWarpSpecializedILi3ELi2ELi2ENS5_IJNS4_1CILi1EEENSA_ILi8EEESB_EEEEENS5_IJNSA_ILi128EEENSA_ILi256EEESF_EEENS_12float_e5m2_tENS5_IJlSB_lEEESI_SJ_NS4_8TiledMMAINS4_8MMA_AtomIJNS4_10MMA_TraitsINS4_19SM100_MMA_F8F6F4_SSEJSI_SI_fSF_SG_NS4_17integral_constantINS4_4UMMA5MajorELSQ_0EEESR_NSO_INSP_7ScaleInELSS_0EEEST_EEEEEENS4_6LayoutINS5_IJSB_SB_SB_EEENS5_IJNSA_ILi0EEESY_SY_EEEEENS5_IJNS4_10UnderscoreES11_S11_EEEEENS4_23SM90_TMA_LOAD_MULTICASTENS4_14ComposedLayoutINS4_7SwizzleILi3ELi4ELi3EEENS4_18smem_ptr_flag_bitsILi8EEENSW_INS5_IJSC_SF_EEENS5_IJSF_SB_EEEEEEEvNS4_8identityENS4_13SM90_TMA_LOADES1D_vS1E_EENS_8epilogue10collective18CollectiveEpilogueINS1H_23Sm100TmaWarpSpecializedILi4ELi2ELi64ELb0ELb0EEEJSH_NS5_IJNSW_ISF_SB_EENSW_INSA_ILi64EEESB_EEEEESI_SJ_SI_SJ_NS1H_6fusion15FusionCallbacksIS1L_NS1Q_17LinearCombinationISI_fSI_fLNS_15FloatRoundStyleE2EEESH_S1P_JEEENS4_5SM1004TMEM4LOAD26SM100_TMEM_LOAD_32dp32b64xES1F_NS15_INS16_ILi2ELi4ELi3EEES19_NSW_INS5_IJSC_S1N_EEENS5_IJS1N_SB_EEEEEEENS4_39AutoVectorizingCopyWithAssumedAlignmentILi128EEENS4_14SM90_TMA_STOREES24_S26_S26_EEEvvEEEEvNT_6ParamsE) ;  /* 0xffffff3c04687950 */ /* 0x000fea0003c3ffff */
        .weak           $__internal_2_$__cuda_sm10x_tcgen05_guardrail_trap_unallocated_columns_being_dealloced
        .type           $__internal_2_$__cuda_sm10x_tcgen05_guardrail_trap_unallocated_columns_being_dealloced,@function
        .size           $__internal_2_$__cuda_sm10x_tcgen05_guardrail_trap_unallocated_columns_being_dealloced,(.L_x_171 - $__internal_2_$__cuda_sm10x_tcgen05_guardrail_trap_unallocated_columns_being_dealloced)
$__internal_2_$__cuda_sm10x_tcgen05_guardrail_trap_unallocated_columns_being_dealloced:
[----:B------:R-:W-:Y:S05]  /*c260*/  BPT.TRAP 0x1 ;  /* 0x000000040000795c */ /* 0x000fea0000300000 */
[----:B------:R-:W-:-:S04]  /*c270*/  HFMA2 R3, -RZ, RZ, 0, 0 ;  /* 0x00000000ff037431 */ /* 0x000fc800000001ff */
[----:B------:R-:W-:Y:S05]  /*c280*/  RET.REL.NODEC R2 `(_ZN7cutlass13device_kernelINS_4gemm6kernel13GemmUniversalIN4cute5tupleIJiiiiEEENS1_10collective13CollectiveMmaINS1_35MainloopSm100TmaUmmaWarpSpecializedILi3ELi2ELi2ENS5_IJNS4_1CILi1EEENSA_ILi8EEESB_EEEEENS5_IJNSA_ILi128EEENSA_ILi256EEESF_EEENS_12float_e5m2_tENS5_IJlSB_lEEESI_SJ_NS4_8TiledMMAINS4_8MMA_AtomIJNS4_10MMA_TraitsINS4_19SM100_MMA_F8F6F4_SSEJSI_SI_fSF_SG_NS4_17integral_constantINS4_4UMMA5MajorELSQ_0EEESR_NSO_INSP_7ScaleInELSS_0EEEST_EEEEEENS4_6LayoutINS5_IJSB_SB_SB_EEENS5_IJNSA_ILi0EEESY_SY_EEEEENS5_IJNS4_10UnderscoreES11_S11_EEEEENS4_23SM90_TMA_LOAD_MULTICASTENS4_14ComposedLayoutINS4_7SwizzleILi3ELi4ELi3EEENS4_18smem_ptr_flag_bitsILi8EEENSW_INS5_IJSC_SF_EEENS5_IJSF_SB_EEEEEEEvNS4_8identityENS4_13SM90_TMA_LOADES1D_vS1E_EENS_8epilogue10collective18CollectiveEpilogueINS1H_23Sm100TmaWarpSpecializedILi4ELi2ELi64ELb0ELb0EEEJSH_NS5_IJNSW_ISF_SB_EENSW_INSA_ILi64EEESB_EEEEESI_SJ_SI_SJ_NS1H_6fusion15FusionCallbacksIS1L_NS1Q_17LinearCombinationISI_fSI_fLNS_15FloatRoundStyleE2EEESH_S1P_JEEENS4_5SM1004TMEM4LOAD26SM100_TMEM_LOAD_32dp32b64xES1F_NS15_INS16_ILi2ELi4ELi3EEES19_NSW_INS5_IJSC_S1N_EEENS5_IJS1N_SB_EEEEEEENS4_39AutoVectorizingCopyWithAssumedAlignmentILi128EEENS4_14SM90_TMA_STOREES24_S26_S26_EEEvvEEEEvNT_6ParamsE) ;  /* 0xffffff3c025c7950 */ /* 0x000fea0003c3ffff */
.L_x_170:
[----:B------:R-:W-:-:S00]  /*c290*/  BRA `(.L_x_170) ;  /* 0xfffffffc00fc7947 */ /* 0x000fc0000383ffff */
[----:B------:R-:W-:-:S00]  /*c2a0*/  NOP ;  /* 0x0000000000007918 */ /* 0x000fc00000000000 */
        /* <DEDUP_REMOVED lines=13> */
.L_x_171:


//--------------------- .nv.global.init           --------------------------
	.section	.nv.global.init,"aw",@progbits
.nv.global.init:
	.type		$str$27,@object
	.size		$str$27,($str$28 - $str$27)
$str$27:
        /*0000*/ 	.byte	0x28, 0x61, 0x64, 0x64, 0x72, 0x65, 0x73, 0x73, 0x20, 0x26, 0x20, 0x6d, 0x61, 0x73, 0x6b, 0x29
        /*0010*/ 	.byte	0x20, 0x3d, 0x3d, 0x20, 0x30, 0x00
	.type		$str$28,@object
	.size		$str$28,($str$26 - $str$28)
$str$28:
        /*0016*/ 	.byte	0x2f, 0x74, 0x6d, 0x70, 0x2f, 0x63, 0x75, 0x74, 0x6c, 0x61, 0x73, 0x73, 0x5f, 0x73, 0x77, 0x65
        /*0026*/ 	.byte	0x65, 0x70, 0x5f, 0x73, 0x72, 0x63, 0x2f, 0x69, 0x6e, 0x63, 0x6c, 0x75, 0x64, 0x65, 0x2f, 0x63
        /*0036*/ 	.byte	0x75, 0x74, 0x65, 0x2f, 0x70, 0x6f, 0x69, 0x6e, 0x74, 0x65, 0x72, 0x5f, 0x66, 0x6c, 0x61, 0x67
        /*0046*/ 	.byte	0x67, 0x65, 0x64, 0x2e, 0x68, 0x70, 0x70, 0x00
	.type		$str$26,@object
	.size		$str$26,($str$25 - $str$26)
$str$26:
        /*004e*/ 	.byte	0x2f, 0x74, 0x6d, 0x70, 0x2f, 0x63, 0x75, 0x74, 0x6c, 0x61, 0x73, 0x73, 0x5f, 0x73, 0x77, 0x65
        /*005e*/ 	.byte	0x65, 0x70, 0x5f, 0x73, 0x72, 0x63, 0x2f, 0x69, 0x6e, 0x63, 0x6c, 0x75, 0x64, 0x65, 0x2f, 0x63
        /*006e*/ 	.byte	0x75, 0x74, 0x65, 0x2f, 0x61, 0x74, 0x6f, 0x6d, 0x2f, 0x63, 0x6f, 0x70, 0x79, 0x5f, 0x74, 0x72
        /*007e*/ 	.byte	0x61, 0x69, 0x74, 0x73, 0x5f, 0x73, 0x6d, 0x31, 0x30, 0x30, 0x2e, 0x68, 0x70, 0x70, 0x00
	.type		$str$25,@object
	.size		$str$25,(__unnamed_1 - $str$25)
$str$25:
        /*008d*/ 	.byte	0x28, 0x28, 0x75, 0x69, 0x6e, 0x74, 0x33, 0x32, 0x5f, 0x74, 0x28, 0x74, 0x68, 0x72, 0x65, 0x61
        /*009d*/ 	.byte	0x64, 0x49, 0x64, 0x78, 0x2e, 0x78, 0x29, 0x20, 0x2f, 0x20, 0x33, 0x32, 0x29, 0x20, 0x25, 0x20
        /*00ad*/ 	.byte	0x34, 0x29, 0x20, 0x3d, 0x3d, 0x20, 0x28, 0x28, 0x28, 0x74, 0x6d, 0x65, 0x6d, 0x5f, 0x61, 0x64
        /*00bd*/ 	.byte	0x64, 0x72, 0x20, 0x3e, 0x3e, 0x20, 0x31, 0x36, 0x29, 0x20, 0x2f, 0x20, 0x33, 0x32, 0x29, 0x20
        /*00cd*/ 	.byte	0x25, 0x20, 0x34, 0x29, 0x00
	.type		__unnamed_1,@object
	.size		__unnamed_1,(__unnamed_2 - __unnamed_1)
__unnamed_1:
        /*00d2*/ 	.byte	0x61, 0x75, 0x74, 0x6f, 0x20, 0x63, 0x75, 0x74, 0x65, 0x3a, 0x3a, 0x61, 0x73, 0x5f, 0x70, 0x6f
        /* <DEDUP_REMOVED lines=24> */
        /*0262*/ 	.byte	0x43, 0x3c, 0x38, 0x31, 0x39, 0x32, 0x3e, 0x3e, 0x3e, 0x3e, 0x5d, 0x00
	.type		__unnamed_2,@object
	.size		__unnamed_2,(__unnamed_3 - __unnamed_2)
__unnamed_2:
        /* <DEDUP_REMOVED lines=26> */
	.type		__unnamed_3,@object
	.size		__unnamed_3,(.L_3 - __unnamed_3)
__unnamed_3:
        /* <DEDUP_REMOVED lines=42> */
        /*06aa*/ 	.byte	0x3e, 0x3e, 0x3e, 0x3e, 0x5d, 0x00
.L_3:


//--------------------- .nv.shared._ZN7cutlass13device_kernelINS_4gemm6kernel13GemmUniversalIN4cute5tupleIJiiiiEEENS1_10collective13CollectiveMmaINS1_35MainloopSm100TmaUmmaWarpSpecializedILi3ELi2ELi2ENS5_IJNS4_1CILi1EEENSA_ILi8EEESB_EEEEENS5_IJNSA_ILi128EEENSA_ILi256EEESF_EEENS_12float_e5m2_tENS5_IJlSB_lEEESI_SJ_NS4_8TiledMMAINS4_8MMA_AtomIJNS4_10MMA_TraitsINS4_19SM100_MMA_F8F6F4_SSEJSI_SI_fSF_SG_NS4_17integral_constantINS4_4UMMA5MajorELSQ_0EEESR_NSO_INSP_7ScaleInELSS_0EEEST_EEEEEENS4_6LayoutINS5_IJSB_SB_SB_EEENS5_IJNSA_ILi0EEESY_SY_EEEEENS5_IJNS4_10UnderscoreES11_S11_EEEEENS4_23SM90_TMA_LOAD_MULTICASTENS4_14ComposedLayoutINS4_7SwizzleILi3ELi4ELi3EEENS4_18smem_ptr_flag_bitsILi8EEENSW_INS5_IJSC_SF_EEENS5_IJSF_SB_EEEEEEEvNS4_8identityENS4_13SM90_TMA_LOADES1D_vS1E_EENS_8epilogue10collective18CollectiveEpilogueINS1H_23Sm100TmaWarpSpecializedILi4ELi2ELi64ELb0ELb0EEEJSH_NS5_IJNSW_ISF_SB_EENSW_INSA_ILi64EEESB_EEEEESI_SJ_SI_SJ_NS1H_6fusion15FusionCallbacksIS1L_NS1Q_17LinearCombinationISI_fSI_fLNS_15FloatRoundStyleE2EEESH_S1P_JEEENS4_5SM1004TMEM4LOAD26SM100_TMEM_LOAD_32dp32b64xES1F_NS15_INS16_ILi2ELi4ELi3EEES19_NSW_INS5_IJSC_S1N_EEENS5_IJS1N_SB_EEEEEEENS4_39AutoVectorizingCopyWithAssumedAlignmentILi128EEENS4_14SM90_TMA_STOREES24_S26_S26_EEEvvEEEEvNT_6ParamsE --------------------------
	.section	.nv.shared._ZN7cutlass13device_kernelINS_4gemm6kernel13GemmUniversalIN4cute5tupleIJiiiiEEENS1_10collective13CollectiveMmaINS1_35MainloopSm100TmaUmmaWarpSpecializedILi3ELi2ELi2ENS5_IJNS4_1CILi1EEENSA_ILi8EEESB_EEEEENS5_IJNSA_ILi128EEENSA_ILi256EEESF_EEENS_12float_e5m2_tENS5_IJlSB_lEEESI_SJ_NS4_8TiledMMAINS4_8MMA_AtomIJNS4_10MMA_TraitsINS4_19SM100_MMA_F8F6F4_SSEJSI_SI_fSF_SG_NS4_17integral_constantINS4_4UMMA5MajorELSQ_0EEESR_NSO_INSP_7ScaleInELSS_0EEEST_EEEEEENS4_6LayoutINS5_IJSB_SB_SB_EEENS5_IJNSA_ILi0EEESY_SY_EEEEENS5_IJNS4_10UnderscoreES11_S11_EEEEENS4_23SM90_TMA_LOAD_MULTICASTENS4_14ComposedLayoutINS4_7SwizzleILi3ELi4ELi3EEENS4_18smem_ptr_flag_bitsILi8EEENSW_INS5_IJSC_SF_EEENS5_IJSF_SB_EEEEEEEvNS4_8identityENS4_13SM90_TMA_LOADES1D_vS1E_EENS_8epilogue10collective18CollectiveEpilogueINS1H_23Sm100TmaWarpSpecializedILi4ELi2ELi64ELb0ELb0EEEJSH_NS5_IJNSW_ISF_SB_EENSW_INSA_ILi64EEESB_EEEEESI_SJ_SI_SJ_NS1H_6fusion15FusionCallbacksIS1L_NS1Q_17LinearCombinationISI_fSI_fLNS_15FloatRoundStyleE2EEESH_S1P_JEEENS4_5SM1004TMEM4LOAD26SM100_TMEM_LOAD_32dp32b64xES1F_NS15_INS16_ILi2ELi4ELi3EEES19_NSW_INS5_IJSC_S1N_EEENS5_IJS1N_SB_EEEEEEENS4_39AutoVectorizingCopyWithAssumedAlignmentILi128EEENS4_14SM90_TMA_STOREES24_S26_S26_EEEvvEEEEvNT_6ParamsE,"aw",@nobits
	.sectionflags	@""
	.align	16
	.zero		1024


//--------------------- .nv.shared.reserved.0     --------------------------
	.section	.nv.shared.reserved.0,"aw",@nobits
	.weak		__nv_reservedSMEM_offset_0_alias
	.size		__nv_reservedSMEM_offset_0_alias, 0, 64
	.other		__nv_reservedSMEM_offset_0_alias,@"STO_CUDA_RESERVED_SHARED STV_DEFAULT"
__nv_reservedSMEM_offset_0_alias:
	.zero		0
.nv.shared.reserved.0:
	.zero		64
	.weak		__nv_reservedSMEM_tcgen05_partition
	.type		__nv_reservedSMEM_tcgen05_partition,@object
	.size		__nv_reservedSMEM_tcgen05_partition,(.L_0 - __nv_reservedSMEM_tcgen05_partition)
__nv_reservedSMEM_tcgen05_partition:
	.zero		32
.L_0:


//--------------------- .nv.global                --------------------------
	.section	.nv.global,"aw",@nobits
.nv.global:
	.type		_ZN40_INTERNAL_0eb16068_4_k_cu_c7e8bcca_235944cute1_E,@object
	.size		_ZN40_INTERNAL_0eb16068_4_k_cu_c7e8bcca_235944cute1_E,(_ZN40_INTERNAL_0eb16068_4_k_cu_c7e8bcca_235944cuda3std3__45__cpo6cbeginE - _ZN40_INTERNAL_0eb16068_4_k_cu_c7e8bcca_235944cute1_E)
_ZN40_INTERNAL_0eb16068_4_k_cu_c7e8bcca_235944cute1_E:
	.zero		1
	.type		_ZN40_INTERNAL_0eb16068_4_k_cu_c7e8bcca_235944cuda3std3__45__cpo6cbeginE,@object
	.size		_ZN40_INTERNAL_0eb16068_4_k_cu_c7e8bcca_235944cuda3std3__45__cpo6cbeginE,(_ZN40_INTERNAL_0eb16068_4_k_cu_c7e8bcca_235944cuda3std3__48in_placeE - _ZN40_INTERNAL_0eb16068_4_k_cu_c7e8bcca_235944cuda3std3__45__cpo6cbeginE)
_ZN40_INTERNAL_0eb16068_4_k_cu_c7e8bcca_235944cuda3std3__45__cpo6cbeginE:
	.zero		1
	.type		_ZN40_INTERNAL_0eb16068_4_k_cu_c7e8bcca_235944cuda3std3__48in_placeE,@object
	.size		_ZN40_INTERNAL_0eb16068_4_k_cu_c7e8bcca_235944cuda3std3__48in_placeE,(_ZN40_INTERNAL_0eb16068_4_k_cu_c7e8bcca_235944cuda3std6ranges3__45__cpo9iter_moveE - _ZN40_INTERNAL_0eb16068_4_k_cu_c7e8bcca_235944cuda3std3__48in_placeE)
_ZN40_INTERNAL_0eb16068_4_k_cu_c7e8bcca_235944cuda3std3__48in_placeE:
	.zero		1
	.type		_ZN40_INTERNAL_0eb16068_4_k_cu_c7e8bcca_235944cuda3std6ranges3__45__cpo9iter_moveE,@object
	.size		_ZN40_INTERNAL_0eb16068_4_k_cu_c7e8bcca_235944cuda3std6ranges3__45__cpo9iter_moveE,(_ZN40_INTERNAL_0eb16068_4_k_cu_c7e8bcca_235944cuda3std3__45__cpo5beginE - _ZN40_INTERNAL_0eb16068_4_k_cu_c7e8bcca_235944cuda3std6ranges3__45__cpo9iter_moveE)
_ZN40_INTERNAL_0eb16068_4_k_cu_c7e8bcca_235944cuda3std6ranges3__45__cpo9iter_moveE:
	.zero		1
	.type		_ZN40_INTERNAL_0eb16068_4_k_cu_c7e8bcca_235944cuda3std3__45__cpo5beginE,@object
	.size		_ZN40_INTERNAL_0eb16068_4_k_cu_c7e8bcca_235944cuda3std3__45__cpo5beginE,(_ZN40_INTERNAL_0eb16068_4_k_cu_c7e8bcca_235944cuda3std3__442_GLOBAL__N__0eb16068_4_k_cu_c7e8bcca_235946ignoreE - _ZN40_INTERNAL_0eb16068_4_k_cu_c7e8bcca_235944cuda3std3__45__cpo5beginE)
_ZN40_INTERNAL_0eb16068_4_k_cu_c7e8bcca_235944cuda3std3__45__cpo5beginE:
	.zero		1
	.type		_ZN40_INTERNAL_0eb16068_4_k_cu_c7e8bcca_235944cuda3std3__442_GLOBAL__N__0eb16068_4_k_cu_c7e8bcca_235946ignoreE,@object
	.size		_ZN40_INTERNAL_0eb16068_4_k_cu_c7e8bcca_235944cuda3std3__442_GLOBAL__N__0eb16068_4_k_cu_c7e8bcca_235946ignoreE,(_ZN40_INTERNAL_0eb16068_4_k_cu_c7e8bcca_235944cute7productE - _ZN40_INTERNAL_0eb16068_4_k_cu_c7e8bcca_235944cuda3std3__442_GLOBAL__N__0eb16068_4_k_cu_c7e8bcca_235946ignoreE)
_ZN40_INTERNAL_0eb16068_4_k_cu_c7e8bcca_235944cuda3std3__442_GLOBAL__N__0eb16068_4_k_cu_c7e8bcca_235946ignoreE:
	.zero		1
	.type		_ZN40_INTERNAL_0eb16068_4_k_cu_c7e8bcca_235944cute7productE,@object
	.size		_ZN40_INTERNAL_0eb16068_4_k_cu_c7e8bcca_235944cute7productE,(_ZN40_INTERNAL_0eb16068_4_k_cu_c7e8bcca_235944cuda3std3__45__cpo3endE - _ZN40_INTERNAL_0eb16068_4_k_cu_c7e8bcca_235944cute7productE)
_ZN40_INTERNAL_0eb16068_4_k_cu_c7e8bcca_235944cute7productE:
	.zero		1
	.type		_ZN40_INTERNAL_0eb16068_4_k_cu_c7e8bcca_235944cuda3std3__45__cpo3endE,@object
	.size		_ZN40_INTERNAL_0eb16068_4_k_cu_c7e8bcca_235944cuda3std3__45__cpo3endE,(_ZN40_INTERNAL_0eb16068_4_k_cu_c7e8bcca_235944cuda3std3__419piecewise_constructE - _ZN40_INTERNAL_0eb16068_4_k_cu_c7e8bcca_235944cuda3std3__45__cpo3endE)
_ZN40_INTERNAL_0eb16068_4_k_cu_c7e8bcca_235944cuda3std3__45__cpo3endE:
	.zero		1
	.type		_ZN40_INTERNAL_0eb16068_4_k_cu_c7e8bcca_235944cuda3std3__419piecewise_constructE,@object
	.size		_ZN40_INTERNAL_0eb16068_4_k_cu_c7e8bcca_235944cuda3std3__419piecewise_constructE,(_ZN40_INTERNAL_0eb16068_4_k_cu_c7e8bcca_235944cuda3std3__45__cpo4cendE - _ZN40_INTERNAL_0eb16068_4_k_cu_c7e8bcca_235944cuda3std3__419piecewise_constructE)
_ZN40_INTERNAL_0eb16068_4_k_cu_c7e8bcca_235944cuda3std3__419piecewise_constructE:
	.zero		1
	.type		_ZN40_INTERNAL_0eb16068_4_k_cu_c7e8bcca_235944cuda3std3__45__cpo4cendE,@object
	.size		_ZN40_INTERNAL_0eb16068_4_k_cu_c7e8bcca_235944cuda3std3__45__cpo4cendE,(_ZN40_INTERNAL_0eb16068_4_k_cu_c7e8bcca_235944cuda3std6ranges3__45__cpo4swapE - _ZN40_INTERNAL_0eb16068_4_k_cu_c7e8bcca_235944cuda3std3__45__cpo4cendE)
_ZN40_INTERNAL_0eb16068_4_k_cu_c7e8bcca_235944cuda3std3__45__cpo4cendE:
	.zero		1
	.type		_ZN40_INTERNAL_0eb16068_4_k_cu_c7e8bcca_235944cuda3std6ranges3__45__cpo4swapE,@object
	.size		_ZN40_INTERNAL_0eb16068_4_k_cu_c7e8bcca_235944cuda3std6ranges3__45__cpo4swapE,(.L_11 - _ZN40_INTERNAL_0eb16068_4_k_cu_c7e8bcca_235944cuda3std6ranges3__45__cpo4swapE)
_ZN40_INTERNAL_0eb16068_4_k_cu_c7e8bcca_235944cuda3std6ranges3__45__cpo4swapE:
	.zero		1
.L_11:


//--------------------- .nv.constant0._ZN7cutlass13device_kernelINS_4gemm6kernel13GemmUniversalIN4cute5tupleIJiiiiEEENS1_10collective13CollectiveMmaINS1_35MainloopSm100TmaUmmaWarpSpecializedILi3ELi2ELi2ENS5_IJNS4_1CILi1EEENSA_ILi8EEESB_EEEEENS5_IJNSA_ILi128EEENSA_ILi256EEESF_EEENS_12float_e5m2_tENS5_IJlSB_lEEESI_SJ_NS4_8TiledMMAINS4_8MMA_AtomIJNS4_10MMA_TraitsINS4_19SM100_MMA_F8F6F4_SSEJSI_SI_fSF_SG_NS4_17integral_constantINS4_4UMMA5MajorELSQ_0EEESR_NSO_INSP_7ScaleInELSS_0EEEST_EEEEEENS4_6LayoutINS5_IJSB_SB_SB_EEENS5_IJNSA_ILi0EEESY_SY_EEEEENS5_IJNS4_10UnderscoreES11_S11_EEEEENS4_23SM90_TMA_LOAD_MULTICASTENS4_14ComposedLayoutINS4_7SwizzleILi3ELi4ELi3EEENS4_18smem_ptr_flag_bitsILi8EEENSW_INS5_IJSC_SF_EEENS5_IJSF_SB_EEEEEEEvNS4_8identityENS4_13SM90_TMA_LOADES1D_vS1E_EENS_8epilogue10collective18CollectiveEpilogueINS1H_23Sm100TmaWarpSpecializedILi4ELi2ELi64ELb0ELb0EEEJSH_NS5_IJNSW_ISF_SB_EENSW_INSA_ILi64EEESB_EEEEESI_SJ_SI_SJ_NS1H_6fusion15FusionCallbacksIS1L_NS1Q_17LinearCombinationISI_fSI_fLNS_15FloatRoundStyleE2EEESH_S1P_JEEENS4_5SM1004TMEM4LOAD26SM100_TMEM_LOAD_32dp32b64xES1F_NS15_INS16_ILi2ELi4ELi3EEES19_NSW_INS5_IJSC_S1N_EEENS5_IJS1N_SB_EEEEEEENS4_39AutoVectorizingCopyWithAssumedAlignmentILi128EEENS4_14SM90_TMA_STOREES24_S26_S26_EEEvvEEEEvNT_6ParamsE --------------------------
	.section	.nv.constant0._ZN7cutlass13device_kernelINS_4gemm6kernel13GemmUniversalIN4cute5tupleIJiiiiEEENS1_10collective13CollectiveMmaINS1_35MainloopSm100TmaUmmaWarpSpecializedILi3ELi2ELi2ENS5_IJNS4_1CILi1EEENSA_ILi8EEESB_EEEEENS5_IJNSA_ILi128EEENSA_ILi256EEESF_EEENS_12float_e5m2_tENS5_IJlSB_lEEESI_SJ_NS4_8TiledMMAINS4_8MMA_AtomIJNS4_10MMA_TraitsINS4_19SM100_MMA_F8F6F4_SSEJSI_SI_fSF_SG_NS4_17integral_constantINS4_4UMMA5MajorELSQ_0EEESR_NSO_INSP_7ScaleInELSS_0EEEST_EEEEEENS4_6LayoutINS5_IJSB_SB_SB_EEENS5_IJNSA_ILi0EEESY_SY_EEEEENS5_IJNS4_10UnderscoreES11_S11_EEEEENS4_23SM90_TMA_LOAD_MULTICASTENS4_14ComposedLayoutINS4_7SwizzleILi3ELi4ELi3EEENS4_18smem_ptr_flag_bitsILi8EEENSW_INS5_IJSC_SF_EEENS5_IJSF_SB_EEEEEEEvNS4_8identityENS4_13SM90_TMA_LOADES1D_vS1E_EENS_8epilogue10collective18CollectiveEpilogueINS1H_23Sm100TmaWarpSpecializedILi4ELi2ELi64ELb0ELb0EEEJSH_NS5_IJNSW_ISF_SB_EENSW_INSA_ILi64EEESB_EEEEESI_SJ_SI_SJ_NS1H_6fusion15FusionCallbacksIS1L_NS1Q_17LinearCombinationISI_fSI_fLNS_15FloatRoundStyleE2EEESH_S1P_JEEENS4_5SM1004TMEM4LOAD26SM100_TMEM_LOAD_32dp32b64xES1F_NS15_INS16_ILi2ELi4ELi3EEES19_NSW_INS5_IJSC_S1N_EEENS5_IJS1N_SB_EEEEEEENS4_39AutoVectorizingCopyWithAssumedAlignmentILi128EEENS4_14SM90_TMA_STOREES24_S26_S26_EEEvvEEEEvNT_6ParamsE,"a",@progbits
	.sectionflags	@""
	.align	4
.nv.constant0._ZN7cutlass13device_kernelINS_4gemm6kernel13GemmUniversalIN4cute5tupleIJiiiiEEENS1_10collective13CollectiveMmaINS1_35MainloopSm100TmaUmmaWarpSpecializedILi3ELi2ELi2ENS5_IJNS4_1CILi1EEENSA_ILi8EEESB_EEEEENS5_IJNSA_ILi128EEENSA_ILi256EEESF_EEENS_12float_e5m2_tENS5_IJlSB_lEEESI_SJ_NS4_8TiledMMAINS4_8MMA_AtomIJNS4_10MMA_TraitsINS4_19SM100_MMA_F8F6F4_SSEJSI_SI_fSF_SG_NS4_17integral_constantINS4_4UMMA5MajorELSQ_0EEESR_NSO_INSP_7ScaleInELSS_0EEEST_EEEEEENS4_6LayoutINS5_IJSB_SB_SB_EEENS5_IJNSA_ILi0EEESY_SY_EEEEENS5_IJNS4_10UnderscoreES11_S11_EEEEENS4_23SM90_TMA_LOAD_MULTICASTENS4_14ComposedLayoutINS4_7SwizzleILi3ELi4ELi3EEENS4_18smem_ptr_flag_bitsILi8EEENSW_INS5_IJSC_SF_EEENS5_IJSF_SB_EEEEEEEvNS4_8identityENS4_13SM90_TMA_LOADES1D_vS1E_EENS_8epilogue10collective18CollectiveEpilogueINS1H_23Sm100TmaWarpSpecializedILi4ELi2ELi64ELb0ELb0EEEJSH_NS5_IJNSW_ISF_SB_EENSW_INSA_ILi64EEESB_EEEEESI_SJ_SI_SJ_NS1H_6fusion15FusionCallbacksIS1L_NS1Q_17LinearCombinationISI_fSI_fLNS_15FloatRoundStyleE2EEESH_S1P_JEEENS4_5SM1004TMEM4LOAD26SM100_TMEM_LOAD_32dp32b64xES1F_NS15_INS16_ILi2ELi4ELi3EEES19_NSW_INS5_IJSC_S1N_EEENS5_IJS1N_SB_EEEEEEENS4_39AutoVectorizingCopyWithAssumedAlignmentILi128EEENS4_14SM90_TMA_STOREES24_S26_S26_EEEvvEEEEvNT_6ParamsE:
	.zero		2944


//--------------------- SYMBOLS --------------------------

	.type		.nv.reservedSmem.offset0,@object
	.size		.nv.reservedSmem.offset0,0x4
	.type		.nv.reservedSmem.cap,@object
	.size		.nv.reservedSmem.cap,0x4
	.type		__assertfail,@function
